//
// Generated by NVIDIA NVVM Compiler
//
// Compiler Build ID: CL-36424714
// Cuda compilation tools, release 13.0, V13.0.88
// Based on NVVM 20.0.0
//

.version 9.0
.target sm_100
.address_size 64

	// .globl	_Z27sgemmLab4RegWarpTilingMatchILi128ELi128ELi16ELi8ELi4ELi8ELi4ELi1ELi4ELi128EEviiifPKfS1_fPf
// _ZZ27sgemmLab4RegWarpTilingMatchILi128ELi128ELi16ELi8ELi4ELi8ELi4ELi1ELi4ELi128EEviiifPKfS1_fPfE2As has been demoted
// _ZZ27sgemmLab4RegWarpTilingMatchILi128ELi128ELi16ELi8ELi4ELi8ELi4ELi1ELi4ELi128EEviiifPKfS1_fPfE2Bs has been demoted
// _ZZ27sgemmLab4RegWarpTilingMatchILi64ELi64ELi16ELi8ELi4ELi8ELi4ELi1ELi4ELi128EEviiifPKfS1_fPfE2As has been demoted
// _ZZ27sgemmLab4RegWarpTilingMatchILi64ELi64ELi16ELi8ELi4ELi8ELi4ELi1ELi4ELi128EEviiifPKfS1_fPfE2Bs has been demoted

.visible .entry _Z27sgemmLab4RegWarpTilingMatchILi128ELi128ELi16ELi8ELi4ELi8ELi4ELi1ELi4ELi128EEviiifPKfS1_fPf(
	.param .u32 _Z27sgemmLab4RegWarpTilingMatchILi128ELi128ELi16ELi8ELi4ELi8ELi4ELi1ELi4ELi128EEviiifPKfS1_fPf_param_0,
	.param .u32 _Z27sgemmLab4RegWarpTilingMatchILi128ELi128ELi16ELi8ELi4ELi8ELi4ELi1ELi4ELi128EEviiifPKfS1_fPf_param_1,
	.param .u32 _Z27sgemmLab4RegWarpTilingMatchILi128ELi128ELi16ELi8ELi4ELi8ELi4ELi1ELi4ELi128EEviiifPKfS1_fPf_param_2,
	.param .f32 _Z27sgemmLab4RegWarpTilingMatchILi128ELi128ELi16ELi8ELi4ELi8ELi4ELi1ELi4ELi128EEviiifPKfS1_fPf_param_3,
	.param .u64 .ptr .align 1 _Z27sgemmLab4RegWarpTilingMatchILi128ELi128ELi16ELi8ELi4ELi8ELi4ELi1ELi4ELi128EEviiifPKfS1_fPf_param_4,
	.param .u64 .ptr .align 1 _Z27sgemmLab4RegWarpTilingMatchILi128ELi128ELi16ELi8ELi4ELi8ELi4ELi1ELi4ELi128EEviiifPKfS1_fPf_param_5,
	.param .f32 _Z27sgemmLab4RegWarpTilingMatchILi128ELi128ELi16ELi8ELi4ELi8ELi4ELi1ELi4ELi128EEviiifPKfS1_fPf_param_6,
	.param .u64 .ptr .align 1 _Z27sgemmLab4RegWarpTilingMatchILi128ELi128ELi16ELi8ELi4ELi8ELi4ELi1ELi4ELi128EEviiifPKfS1_fPf_param_7
)
.maxntid 128
{
	.reg .pred 	%p<4>;
	.reg .b16 	%rs<3>;
	.reg .b32 	%r<86>;
	.reg .b32 	%f<1343>;
	.reg .b64 	%rd<68>;
	// demoted variable
	.shared .align 4 .b8 _ZZ27sgemmLab4RegWarpTilingMatchILi128ELi128ELi16ELi8ELi4ELi8ELi4ELi1ELi4ELi128EEviiifPKfS1_fPfE2As[8192];
	// demoted variable
	.shared .align 4 .b8 _ZZ27sgemmLab4RegWarpTilingMatchILi128ELi128ELi16ELi8ELi4ELi8ELi4ELi1ELi4ELi128EEviiifPKfS1_fPfE2Bs[8192];
	ld.param.u32 	%r16, [_Z27sgemmLab4RegWarpTilingMatchILi128ELi128ELi16ELi8ELi4ELi8ELi4ELi1ELi4ELi128EEviiifPKfS1_fPf_param_1];
	ld.param.u32 	%r17, [_Z27sgemmLab4RegWarpTilingMatchILi128ELi128ELi16ELi8ELi4ELi8ELi4ELi1ELi4ELi128EEviiifPKfS1_fPf_param_2];
	ld.param.u64 	%rd8, [_Z27sgemmLab4RegWarpTilingMatchILi128ELi128ELi16ELi8ELi4ELi8ELi4ELi1ELi4ELi128EEviiifPKfS1_fPf_param_4];
	ld.param.u64 	%rd9, [_Z27sgemmLab4RegWarpTilingMatchILi128ELi128ELi16ELi8ELi4ELi8ELi4ELi1ELi4ELi128EEviiifPKfS1_fPf_param_5];
	cvta.to.global.u64 	%rd10, %rd8;
	cvta.to.global.u64 	%rd11, %rd9;
	mov.u32 	%r1, %tid.x;
	shr.u32 	%r2, %r1, 5;
	and.b32  	%r18, %r1, 64;
	shr.u32 	%r3, %r1, 2;
	mov.u32 	%r19, %ctaid.y;
	mov.u32 	%r20, %ctaid.x;
	shl.b32 	%r21, %r19, 7;
	mul.lo.s32 	%r22, %r17, %r21;
	mul.wide.s32 	%rd12, %r22, 4;
	add.s64 	%rd66, %rd10, %rd12;
	shl.b32 	%r23, %r20, 7;
	mul.wide.u32 	%rd13, %r23, 4;
	add.s64 	%rd67, %rd11, %rd13;
	or.b32  	%r24, %r21, %r18;
	shl.b32 	%r25, %r1, 1;
	and.b32  	%r26, %r25, 64;
	or.b32  	%r27, %r26, %r23;
	mad.lo.s32 	%r4, %r16, %r24, %r27;
	setp.lt.s32 	%p1, %r17, 1;
	mov.f32 	%f1215, 0f00000000;
	mov.f32 	%f1216, %f1215;
	mov.f32 	%f1217, %f1215;
	mov.f32 	%f1218, %f1215;
	mov.f32 	%f1219, %f1215;
	mov.f32 	%f1220, %f1215;
	mov.f32 	%f1221, %f1215;
	mov.f32 	%f1222, %f1215;
	mov.f32 	%f1223, %f1215;
	mov.f32 	%f1224, %f1215;
	mov.f32 	%f1225, %f1215;
	mov.f32 	%f1226, %f1215;
	mov.f32 	%f1227, %f1215;
	mov.f32 	%f1228, %f1215;
	mov.f32 	%f1229, %f1215;
	mov.f32 	%f1230, %f1215;
	mov.f32 	%f1231, %f1215;
	mov.f32 	%f1232, %f1215;
	mov.f32 	%f1233, %f1215;
	mov.f32 	%f1234, %f1215;
	mov.f32 	%f1235, %f1215;
	mov.f32 	%f1236, %f1215;
	mov.f32 	%f1237, %f1215;
	mov.f32 	%f1238, %f1215;
	mov.f32 	%f1239, %f1215;
	mov.f32 	%f1240, %f1215;
	mov.f32 	%f1241, %f1215;
	mov.f32 	%f1242, %f1215;
	mov.f32 	%f1243, %f1215;
	mov.f32 	%f1244, %f1215;
	mov.f32 	%f1245, %f1215;
	mov.f32 	%f1246, %f1215;
	mov.f32 	%f1247, %f1215;
	mov.f32 	%f1248, %f1215;
	mov.f32 	%f1249, %f1215;
	mov.f32 	%f1250, %f1215;
	mov.f32 	%f1251, %f1215;
	mov.f32 	%f1252, %f1215;
	mov.f32 	%f1253, %f1215;
	mov.f32 	%f1254, %f1215;
	mov.f32 	%f1255, %f1215;
	mov.f32 	%f1256, %f1215;
	mov.f32 	%f1257, %f1215;
	mov.f32 	%f1258, %f1215;
	mov.f32 	%f1259, %f1215;
	mov.f32 	%f1260, %f1215;
	mov.f32 	%f1261, %f1215;
	mov.f32 	%f1262, %f1215;
	mov.f32 	%f1263, %f1215;
	mov.f32 	%f1264, %f1215;
	mov.f32 	%f1265, %f1215;
	mov.f32 	%f1266, %f1215;
	mov.f32 	%f1267, %f1215;
	mov.f32 	%f1268, %f1215;
	mov.f32 	%f1269, %f1215;
	mov.f32 	%f1270, %f1215;
	mov.f32 	%f1271, %f1215;
	mov.f32 	%f1272, %f1215;
	mov.f32 	%f1273, %f1215;
	mov.f32 	%f1274, %f1215;
	mov.f32 	%f1275, %f1215;
	mov.f32 	%f1276, %f1215;
	mov.f32 	%f1277, %f1215;
	mov.f32 	%f1278, %f1215;
	mov.f32 	%f1279, %f1215;
	mov.f32 	%f1280, %f1215;
	mov.f32 	%f1281, %f1215;
	mov.f32 	%f1282, %f1215;
	mov.f32 	%f1283, %f1215;
	mov.f32 	%f1284, %f1215;
	mov.f32 	%f1285, %f1215;
	mov.f32 	%f1286, %f1215;
	mov.f32 	%f1287, %f1215;
	mov.f32 	%f1288, %f1215;
	mov.f32 	%f1289, %f1215;
	mov.f32 	%f1290, %f1215;
	mov.f32 	%f1291, %f1215;
	mov.f32 	%f1292, %f1215;
	mov.f32 	%f1293, %f1215;
	mov.f32 	%f1294, %f1215;
	mov.f32 	%f1295, %f1215;
	mov.f32 	%f1296, %f1215;
	mov.f32 	%f1297, %f1215;
	mov.f32 	%f1298, %f1215;
	mov.f32 	%f1299, %f1215;
	mov.f32 	%f1300, %f1215;
	mov.f32 	%f1301, %f1215;
	mov.f32 	%f1302, %f1215;
	mov.f32 	%f1303, %f1215;
	mov.f32 	%f1304, %f1215;
	mov.f32 	%f1305, %f1215;
	mov.f32 	%f1306, %f1215;
	mov.f32 	%f1307, %f1215;
	mov.f32 	%f1308, %f1215;
	mov.f32 	%f1309, %f1215;
	mov.f32 	%f1310, %f1215;
	mov.f32 	%f1311, %f1215;
	mov.f32 	%f1312, %f1215;
	mov.f32 	%f1313, %f1215;
	mov.f32 	%f1314, %f1215;
	mov.f32 	%f1315, %f1215;
	mov.f32 	%f1316, %f1215;
	mov.f32 	%f1317, %f1215;
	mov.f32 	%f1318, %f1215;
	mov.f32 	%f1319, %f1215;
	mov.f32 	%f1320, %f1215;
	mov.f32 	%f1321, %f1215;
	mov.f32 	%f1322, %f1215;
	mov.f32 	%f1323, %f1215;
	mov.f32 	%f1324, %f1215;
	mov.f32 	%f1325, %f1215;
	mov.f32 	%f1326, %f1215;
	mov.f32 	%f1327, %f1215;
	mov.f32 	%f1328, %f1215;
	mov.f32 	%f1329, %f1215;
	mov.f32 	%f1330, %f1215;
	mov.f32 	%f1331, %f1215;
	mov.f32 	%f1332, %f1215;
	mov.f32 	%f1333, %f1215;
	mov.f32 	%f1334, %f1215;
	mov.f32 	%f1335, %f1215;
	mov.f32 	%f1336, %f1215;
	mov.f32 	%f1337, %f1215;
	mov.f32 	%f1338, %f1215;
	mov.f32 	%f1339, %f1215;
	mov.f32 	%f1340, %f1215;
	mov.f32 	%f1341, %f1215;
	mov.f32 	%f1342, %f1215;
	@%p1 bra 	$L__BB0_5;
	shl.b32 	%r29, %r1, 2;
	and.b32  	%r30, %r29, 124;
	and.b32  	%r31, %r29, 12;
	mad.lo.s32 	%r5, %r3, %r17, %r31;
	shl.b32 	%r32, %r17, 6;
	add.s32 	%r6, %r5, %r32;
	mad.lo.s32 	%r7, %r2, %r16, %r30;
	shl.b32 	%r33, %r16, 3;
	add.s32 	%r8, %r7, %r33;
	mov.b32 	%r83, 0;
	mov.f32 	%f1215, 0f00000000;
	mul.wide.u32 	%rd14, %r5, 4;
	mul.wide.u32 	%rd18, %r6, 4;
	mul.wide.u32 	%rd22, %r7, 4;
	mul.wide.u32 	%rd26, %r8, 4;
$L__BB0_2:
	mov.u32 	%r35, %tid.x;
	shr.u32 	%r36, %r35, 5;
	cvt.u16.u32 	%rs1, %r36;
	and.b16  	%rs2, %rs1, 1;
	mul.wide.u16 	%r37, %rs2, 256;
	shl.b32 	%r38, %r35, 4;
	and.b32  	%r39, %r38, 48;
	or.b32  	%r40, %r37, %r39;
	mov.u32 	%r41, _ZZ27sgemmLab4RegWarpTilingMatchILi128ELi128ELi16ELi8ELi4ELi8ELi4ELi1ELi4ELi128EEviiifPKfS1_fPfE2Bs;
	add.s32 	%r42, %r40, %r41;
	add.s32 	%r84, %r42, 128;
	shl.b32 	%r43, %r16, 2;
	add.s32 	%r44, %r8, %r43;
	add.s32 	%r45, %r7, %r43;
	shl.b32 	%r46, %r17, 5;
	add.s32 	%r47, %r6, %r46;
	add.s32 	%r48, %r5, %r46;
	add.s64 	%rd15, %rd66, %rd14;
	ld.global.v4.f32 	{%f517, %f518, %f519, %f520}, [%rd15];
	shl.b32 	%r49, %r35, 11;
	or.b32  	%r50, %r49, %r35;
	and.b32  	%r51, %r50, 6268;
	mov.u32 	%r52, _ZZ27sgemmLab4RegWarpTilingMatchILi128ELi128ELi16ELi8ELi4ELi8ELi4ELi1ELi4ELi128EEviiifPKfS1_fPfE2As;
	add.s32 	%r53, %r52, %r51;
	st.shared.f32 	[%r53], %f517;
	st.shared.f32 	[%r53+512], %f518;
	st.shared.f32 	[%r53+1024], %f519;
	st.shared.f32 	[%r53+1536], %f520;
	mul.wide.u32 	%rd16, %r48, 4;
	add.s64 	%rd17, %rd66, %rd16;
	ld.global.v4.f32 	{%f521, %f522, %f523, %f524}, [%rd17];
	st.shared.f32 	[%r53+128], %f521;
	st.shared.f32 	[%r53+640], %f522;
	st.shared.f32 	[%r53+1152], %f523;
	st.shared.f32 	[%r53+1664], %f524;
	add.s64 	%rd19, %rd66, %rd18;
	ld.global.v4.f32 	{%f525, %f526, %f527, %f528}, [%rd19];
	st.shared.f32 	[%r53+256], %f525;
	st.shared.f32 	[%r53+768], %f526;
	st.shared.f32 	[%r53+1280], %f527;
	st.shared.f32 	[%r53+1792], %f528;
	mul.wide.u32 	%rd20, %r47, 4;
	add.s64 	%rd21, %rd66, %rd20;
	ld.global.v4.f32 	{%f529, %f530, %f531, %f532}, [%rd21];
	st.shared.f32 	[%r53+384], %f529;
	st.shared.f32 	[%r53+896], %f530;
	st.shared.f32 	[%r53+1408], %f531;
	st.shared.f32 	[%r53+1920], %f532;
	add.s64 	%rd23, %rd67, %rd22;
	ld.global.v4.f32 	{%f533, %f534, %f535, %f536}, [%rd23];
	and.b32  	%r54, %r38, 496;
	shl.b32 	%r55, %r36, 9;
	or.b32  	%r56, %r55, %r54;
	add.s32 	%r57, %r41, %r56;
	st.shared.v4.f32 	[%r57], {%f533, %f534, %f535, %f536};
	mul.wide.u32 	%rd24, %r45, 4;
	add.s64 	%rd25, %rd67, %rd24;
	ld.global.v4.f32 	{%f537, %f538, %f539, %f540}, [%rd25];
	st.shared.v4.f32 	[%r57+2048], {%f537, %f538, %f539, %f540};
	add.s64 	%rd27, %rd67, %rd26;
	ld.global.v4.f32 	{%f541, %f542, %f543, %f544}, [%rd27];
	st.shared.v4.f32 	[%r57+4096], {%f541, %f542, %f543, %f544};
	mul.wide.u32 	%rd28, %r44, 4;
	add.s64 	%rd29, %rd67, %rd28;
	ld.global.v4.f32 	{%f545, %f546, %f547, %f548}, [%rd29];
	st.shared.v4.f32 	[%r57+6144], {%f545, %f546, %f547, %f548};
	bar.sync 	0;
	mov.b32 	%r85, 128;
$L__BB0_3:
	mov.u32 	%r58, %tid.x;
	shl.b32 	%r59, %r58, 2;
	and.b32  	%r60, %r59, 256;
	shl.b32 	%r61, %r58, 3;
	and.b32  	%r62, %r61, 224;
	or.b32  	%r63, %r60, %r62;
	mov.u32 	%r64, _ZZ27sgemmLab4RegWarpTilingMatchILi128ELi128ELi16ELi8ELi4ELi8ELi4ELi1ELi4ELi128EEviiifPKfS1_fPfE2As;
	add.s32 	%r65, %r63, %r64;
	add.s32 	%r66, %r65, %r85;
	ld.shared.v4.f32 	{%f549, %f550, %f551, %f552}, [%r66+-128];
	ld.shared.v4.f32 	{%f553, %f554, %f555, %f556}, [%r66+-112];
	ld.shared.v4.f32 	{%f557, %f558, %f559, %f560}, [%r84+-128];
	ld.shared.v4.f32 	{%f561, %f562, %f563, %f564}, [%r84+-64];
	ld.shared.v4.f32 	{%f565, %f566, %f567, %f568}, [%r84];
	ld.shared.v4.f32 	{%f569, %f570, %f571, %f572}, [%r84+64];
	fma.rn.f32 	%f1342, %f549, %f557, %f1342;
	fma.rn.f32 	%f1341, %f549, %f558, %f1341;
	fma.rn.f32 	%f1340, %f549, %f559, %f1340;
	fma.rn.f32 	%f1339, %f549, %f560, %f1339;
	fma.rn.f32 	%f1338, %f549, %f561, %f1338;
	fma.rn.f32 	%f1337, %f549, %f562, %f1337;
	fma.rn.f32 	%f1336, %f549, %f563, %f1336;
	fma.rn.f32 	%f1335, %f549, %f564, %f1335;
	fma.rn.f32 	%f1334, %f549, %f565, %f1334;
	fma.rn.f32 	%f1333, %f549, %f566, %f1333;
	fma.rn.f32 	%f1332, %f549, %f567, %f1332;
	fma.rn.f32 	%f1331, %f549, %f568, %f1331;
	fma.rn.f32 	%f1330, %f549, %f569, %f1330;
	fma.rn.f32 	%f1329, %f549, %f570, %f1329;
	fma.rn.f32 	%f1328, %f549, %f571, %f1328;
	fma.rn.f32 	%f1327, %f549, %f572, %f1327;
	fma.rn.f32 	%f1326, %f550, %f557, %f1326;
	fma.rn.f32 	%f1325, %f550, %f558, %f1325;
	fma.rn.f32 	%f1324, %f550, %f559, %f1324;
	fma.rn.f32 	%f1323, %f550, %f560, %f1323;
	fma.rn.f32 	%f1322, %f550, %f561, %f1322;
	fma.rn.f32 	%f1321, %f550, %f562, %f1321;
	fma.rn.f32 	%f1320, %f550, %f563, %f1320;
	fma.rn.f32 	%f1319, %f550, %f564, %f1319;
	fma.rn.f32 	%f1318, %f550, %f565, %f1318;
	fma.rn.f32 	%f1317, %f550, %f566, %f1317;
	fma.rn.f32 	%f1316, %f550, %f567, %f1316;
	fma.rn.f32 	%f1315, %f550, %f568, %f1315;
	fma.rn.f32 	%f1314, %f550, %f569, %f1314;
	fma.rn.f32 	%f1313, %f550, %f570, %f1313;
	fma.rn.f32 	%f1312, %f550, %f571, %f1312;
	fma.rn.f32 	%f1311, %f550, %f572, %f1311;
	fma.rn.f32 	%f1310, %f551, %f557, %f1310;
	fma.rn.f32 	%f1309, %f551, %f558, %f1309;
	fma.rn.f32 	%f1308, %f551, %f559, %f1308;
	fma.rn.f32 	%f1307, %f551, %f560, %f1307;
	fma.rn.f32 	%f1306, %f551, %f561, %f1306;
	fma.rn.f32 	%f1305, %f551, %f562, %f1305;
	fma.rn.f32 	%f1304, %f551, %f563, %f1304;
	fma.rn.f32 	%f1303, %f551, %f564, %f1303;
	fma.rn.f32 	%f1302, %f551, %f565, %f1302;
	fma.rn.f32 	%f1301, %f551, %f566, %f1301;
	fma.rn.f32 	%f1300, %f551, %f567, %f1300;
	fma.rn.f32 	%f1299, %f551, %f568, %f1299;
	fma.rn.f32 	%f1298, %f551, %f569, %f1298;
	fma.rn.f32 	%f1297, %f551, %f570, %f1297;
	fma.rn.f32 	%f1296, %f551, %f571, %f1296;
	fma.rn.f32 	%f1295, %f551, %f572, %f1295;
	fma.rn.f32 	%f1294, %f552, %f557, %f1294;
	fma.rn.f32 	%f1293, %f552, %f558, %f1293;
	fma.rn.f32 	%f1292, %f552, %f559, %f1292;
	fma.rn.f32 	%f1291, %f552, %f560, %f1291;
	fma.rn.f32 	%f1290, %f552, %f561, %f1290;
	fma.rn.f32 	%f1289, %f552, %f562, %f1289;
	fma.rn.f32 	%f1288, %f552, %f563, %f1288;
	fma.rn.f32 	%f1287, %f552, %f564, %f1287;
	fma.rn.f32 	%f1286, %f552, %f565, %f1286;
	fma.rn.f32 	%f1285, %f552, %f566, %f1285;
	fma.rn.f32 	%f1284, %f552, %f567, %f1284;
	fma.rn.f32 	%f1283, %f552, %f568, %f1283;
	fma.rn.f32 	%f1282, %f552, %f569, %f1282;
	fma.rn.f32 	%f1281, %f552, %f570, %f1281;
	fma.rn.f32 	%f1280, %f552, %f571, %f1280;
	fma.rn.f32 	%f1279, %f552, %f572, %f1279;
	fma.rn.f32 	%f1278, %f553, %f557, %f1278;
	fma.rn.f32 	%f1277, %f553, %f558, %f1277;
	fma.rn.f32 	%f1276, %f553, %f559, %f1276;
	fma.rn.f32 	%f1275, %f553, %f560, %f1275;
	fma.rn.f32 	%f1274, %f553, %f561, %f1274;
	fma.rn.f32 	%f1273, %f553, %f562, %f1273;
	fma.rn.f32 	%f1272, %f553, %f563, %f1272;
	fma.rn.f32 	%f1271, %f553, %f564, %f1271;
	fma.rn.f32 	%f1270, %f553, %f565, %f1270;
	fma.rn.f32 	%f1269, %f553, %f566, %f1269;
	fma.rn.f32 	%f1268, %f553, %f567, %f1268;
	fma.rn.f32 	%f1267, %f553, %f568, %f1267;
	fma.rn.f32 	%f1266, %f553, %f569, %f1266;
	fma.rn.f32 	%f1265, %f553, %f570, %f1265;
	fma.rn.f32 	%f1264, %f553, %f571, %f1264;
	fma.rn.f32 	%f1263, %f553, %f572, %f1263;
	fma.rn.f32 	%f1262, %f554, %f557, %f1262;
	fma.rn.f32 	%f1261, %f554, %f558, %f1261;
	fma.rn.f32 	%f1260, %f554, %f559, %f1260;
	fma.rn.f32 	%f1259, %f554, %f560, %f1259;
	fma.rn.f32 	%f1258, %f554, %f561, %f1258;
	fma.rn.f32 	%f1257, %f554, %f562, %f1257;
	fma.rn.f32 	%f1256, %f554, %f563, %f1256;
	fma.rn.f32 	%f1255, %f554, %f564, %f1255;
	fma.rn.f32 	%f1254, %f554, %f565, %f1254;
	fma.rn.f32 	%f1253, %f554, %f566, %f1253;
	fma.rn.f32 	%f1252, %f554, %f567, %f1252;
	fma.rn.f32 	%f1251, %f554, %f568, %f1251;
	fma.rn.f32 	%f1250, %f554, %f569, %f1250;
	fma.rn.f32 	%f1249, %f554, %f570, %f1249;
	fma.rn.f32 	%f1248, %f554, %f571, %f1248;
	fma.rn.f32 	%f1247, %f554, %f572, %f1247;
	fma.rn.f32 	%f1246, %f555, %f557, %f1246;
	fma.rn.f32 	%f1245, %f555, %f558, %f1245;
	fma.rn.f32 	%f1244, %f555, %f559, %f1244;
	fma.rn.f32 	%f1243, %f555, %f560, %f1243;
	fma.rn.f32 	%f1242, %f555, %f561, %f1242;
	fma.rn.f32 	%f1241, %f555, %f562, %f1241;
	fma.rn.f32 	%f1240, %f555, %f563, %f1240;
	fma.rn.f32 	%f1239, %f555, %f564, %f1239;
	fma.rn.f32 	%f1238, %f555, %f565, %f1238;
	fma.rn.f32 	%f1237, %f555, %f566, %f1237;
	fma.rn.f32 	%f1236, %f555, %f567, %f1236;
	fma.rn.f32 	%f1235, %f555, %f568, %f1235;
	fma.rn.f32 	%f1234, %f555, %f569, %f1234;
	fma.rn.f32 	%f1233, %f555, %f570, %f1233;
	fma.rn.f32 	%f1232, %f555, %f571, %f1232;
	fma.rn.f32 	%f1231, %f555, %f572, %f1231;
	fma.rn.f32 	%f1230, %f556, %f557, %f1230;
	fma.rn.f32 	%f1229, %f556, %f558, %f1229;
	fma.rn.f32 	%f1228, %f556, %f559, %f1228;
	fma.rn.f32 	%f1227, %f556, %f560, %f1227;
	fma.rn.f32 	%f1226, %f556, %f561, %f1226;
	fma.rn.f32 	%f1225, %f556, %f562, %f1225;
	fma.rn.f32 	%f1224, %f556, %f563, %f1224;
	fma.rn.f32 	%f1223, %f556, %f564, %f1223;
	fma.rn.f32 	%f1222, %f556, %f565, %f1222;
	fma.rn.f32 	%f1221, %f556, %f566, %f1221;
	fma.rn.f32 	%f1220, %f556, %f567, %f1220;
	fma.rn.f32 	%f1219, %f556, %f568, %f1219;
	fma.rn.f32 	%f1218, %f556, %f569, %f1218;
	fma.rn.f32 	%f1217, %f556, %f570, %f1217;
	fma.rn.f32 	%f1216, %f556, %f571, %f1216;
	fma.rn.f32 	%f1215, %f556, %f572, %f1215;
	add.s32 	%r85, %r85, 512;
	add.s32 	%r84, %r84, 512;
	setp.ne.s32 	%p2, %r85, 8320;
	@%p2 bra 	$L__BB0_3;
	shl.b32 	%r67, %r16, 4;
	bar.sync 	0;
	add.s64 	%rd66, %rd66, 64;
	mul.wide.s32 	%rd30, %r67, 4;
	add.s64 	%rd67, %rd67, %rd30;
	add.s32 	%r83, %r83, 16;
	setp.lt.s32 	%p3, %r83, %r17;
	@%p3 bra 	$L__BB0_2;
$L__BB0_5:
	ld.param.u64 	%rd65, [_Z27sgemmLab4RegWarpTilingMatchILi128ELi128ELi16ELi8ELi4ELi8ELi4ELi1ELi4ELi128EEviiifPKfS1_fPf_param_7];
	ld.param.f32 	%f958, [_Z27sgemmLab4RegWarpTilingMatchILi128ELi128ELi16ELi8ELi4ELi8ELi4ELi1ELi4ELi128EEviiifPKfS1_fPf_param_6];
	ld.param.f32 	%f957, [_Z27sgemmLab4RegWarpTilingMatchILi128ELi128ELi16ELi8ELi4ELi8ELi4ELi1ELi4ELi128EEviiifPKfS1_fPf_param_3];
	cvt.s64.s32 	%rd31, %r4;
	cvta.to.global.u64 	%rd32, %rd65;
	mov.u32 	%r68, %tid.x;
	shr.u32 	%r69, %r68, 2;
	and.b32  	%r70, %r69, 7;
	shl.b32 	%r71, %r68, 2;
	and.b32  	%r72, %r71, 12;
	mul.lo.s32 	%r73, %r70, %r16;
	shl.b32 	%r74, %r73, 3;
	add.s32 	%r75, %r74, %r72;
	cvt.s64.s32 	%rd33, %r75;
	add.s64 	%rd34, %rd31, %rd33;
	shl.b64 	%rd35, %rd34, 2;
	add.s64 	%rd36, %rd32, %rd35;
	ld.global.v4.f32 	{%f573, %f574, %f575, %f576}, [%rd36];
	mul.f32 	%f577, %f957, %f1342;
	fma.rn.f32 	%f578, %f958, %f573, %f577;
	mul.f32 	%f579, %f957, %f1341;
	fma.rn.f32 	%f580, %f958, %f574, %f579;
	mul.f32 	%f581, %f957, %f1340;
	fma.rn.f32 	%f582, %f958, %f575, %f581;
	mul.f32 	%f583, %f957, %f1339;
	fma.rn.f32 	%f584, %f958, %f576, %f583;
	st.global.v4.f32 	[%rd36], {%f578, %f580, %f582, %f584};
	add.s32 	%r76, %r75, %r16;
	cvt.s64.s32 	%rd37, %r76;
	add.s64 	%rd38, %rd31, %rd37;
	shl.b64 	%rd39, %rd38, 2;
	add.s64 	%rd40, %rd32, %rd39;
	ld.global.v4.f32 	{%f585, %f586, %f587, %f588}, [%rd40];
	mul.f32 	%f589, %f957, %f1326;
	fma.rn.f32 	%f590, %f958, %f585, %f589;
	mul.f32 	%f591, %f957, %f1325;
	fma.rn.f32 	%f592, %f958, %f586, %f591;
	mul.f32 	%f593, %f957, %f1324;
	fma.rn.f32 	%f594, %f958, %f587, %f593;
	mul.f32 	%f595, %f957, %f1323;
	fma.rn.f32 	%f596, %f958, %f588, %f595;
	st.global.v4.f32 	[%rd40], {%f590, %f592, %f594, %f596};
	add.s32 	%r77, %r76, %r16;
	cvt.s64.s32 	%rd41, %r77;
	add.s64 	%rd42, %rd31, %rd41;
	shl.b64 	%rd43, %rd42, 2;
	add.s64 	%rd44, %rd32, %rd43;
	ld.global.v4.f32 	{%f597, %f598, %f599, %f600}, [%rd44];
	mul.f32 	%f601, %f957, %f1310;
	fma.rn.f32 	%f602, %f958, %f597, %f601;
	mul.f32 	%f603, %f957, %f1309;
	fma.rn.f32 	%f604, %f958, %f598, %f603;
	mul.f32 	%f605, %f957, %f1308;
	fma.rn.f32 	%f606, %f958, %f599, %f605;
	mul.f32 	%f607, %f957, %f1307;
	fma.rn.f32 	%f608, %f958, %f600, %f607;
	st.global.v4.f32 	[%rd44], {%f602, %f604, %f606, %f608};
	add.s32 	%r78, %r77, %r16;
	cvt.s64.s32 	%rd45, %r78;
	add.s64 	%rd46, %rd31, %rd45;
	shl.b64 	%rd47, %rd46, 2;
	add.s64 	%rd48, %rd32, %rd47;
	ld.global.v4.f32 	{%f609, %f610, %f611, %f612}, [%rd48];
	mul.f32 	%f613, %f957, %f1294;
	fma.rn.f32 	%f614, %f958, %f609, %f613;
	mul.f32 	%f615, %f957, %f1293;
	fma.rn.f32 	%f616, %f958, %f610, %f615;
	mul.f32 	%f617, %f957, %f1292;
	fma.rn.f32 	%f618, %f958, %f611, %f617;
	mul.f32 	%f619, %f957, %f1291;
	fma.rn.f32 	%f620, %f958, %f612, %f619;
	st.global.v4.f32 	[%rd48], {%f614, %f616, %f618, %f620};
	add.s32 	%r79, %r78, %r16;
	cvt.s64.s32 	%rd49, %r79;
	add.s64 	%rd50, %rd31, %rd49;
	shl.b64 	%rd51, %rd50, 2;
	add.s64 	%rd52, %rd32, %rd51;
	ld.global.v4.f32 	{%f621, %f622, %f623, %f624}, [%rd52];
	mul.f32 	%f625, %f957, %f1278;
	fma.rn.f32 	%f626, %f958, %f621, %f625;
	mul.f32 	%f627, %f957, %f1277;
	fma.rn.f32 	%f628, %f958, %f622, %f627;
	mul.f32 	%f629, %f957, %f1276;
	fma.rn.f32 	%f630, %f958, %f623, %f629;
	mul.f32 	%f631, %f957, %f1275;
	fma.rn.f32 	%f632, %f958, %f624, %f631;
	st.global.v4.f32 	[%rd52], {%f626, %f628, %f630, %f632};
	add.s32 	%r80, %r79, %r16;
	cvt.s64.s32 	%rd53, %r80;
	add.s64 	%rd54, %rd31, %rd53;
	shl.b64 	%rd55, %rd54, 2;
	add.s64 	%rd56, %rd32, %rd55;
	ld.global.v4.f32 	{%f633, %f634, %f635, %f636}, [%rd56];
	mul.f32 	%f637, %f957, %f1262;
	fma.rn.f32 	%f638, %f958, %f633, %f637;
	mul.f32 	%f639, %f957, %f1261;
	fma.rn.f32 	%f640, %f958, %f634, %f639;
	mul.f32 	%f641, %f957, %f1260;
	fma.rn.f32 	%f642, %f958, %f635, %f641;
	mul.f32 	%f643, %f957, %f1259;
	fma.rn.f32 	%f644, %f958, %f636, %f643;
	st.global.v4.f32 	[%rd56], {%f638, %f640, %f642, %f644};
	add.s32 	%r81, %r80, %r16;
	cvt.s64.s32 	%rd57, %r81;
	add.s64 	%rd58, %rd31, %rd57;
	shl.b64 	%rd59, %rd58, 2;
	add.s64 	%rd60, %rd32, %rd59;
	ld.global.v4.f32 	{%f645, %f646, %f647, %f648}, [%rd60];
	mul.f32 	%f649, %f957, %f1246;
	fma.rn.f32 	%f650, %f958, %f645, %f649;
	mul.f32 	%f651, %f957, %f1245;
	fma.rn.f32 	%f652, %f958, %f646, %f651;
	mul.f32 	%f653, %f957, %f1244;
	fma.rn.f32 	%f654, %f958, %f647, %f653;
	mul.f32 	%f655, %f957, %f1243;
	fma.rn.f32 	%f656, %f958, %f648, %f655;
	st.global.v4.f32 	[%rd60], {%f650, %f652, %f654, %f656};
	add.s32 	%r82, %r81, %r16;
	cvt.s64.s32 	%rd61, %r82;
	add.s64 	%rd62, %rd31, %rd61;
	shl.b64 	%rd63, %rd62, 2;
	add.s64 	%rd64, %rd32, %rd63;
	ld.global.v4.f32 	{%f657, %f658, %f659, %f660}, [%rd64];
	mul.f32 	%f661, %f957, %f1230;
	fma.rn.f32 	%f662, %f958, %f657, %f661;
	mul.f32 	%f663, %f957, %f1229;
	fma.rn.f32 	%f664, %f958, %f658, %f663;
	mul.f32 	%f665, %f957, %f1228;
	fma.rn.f32 	%f666, %f958, %f659, %f665;
	mul.f32 	%f667, %f957, %f1227;
	fma.rn.f32 	%f668, %f958, %f660, %f667;
	st.global.v4.f32 	[%rd64], {%f662, %f664, %f666, %f668};
	ld.global.v4.f32 	{%f669, %f670, %f671, %f672}, [%rd36+64];
	mul.f32 	%f673, %f957, %f1338;
	fma.rn.f32 	%f674, %f958, %f669, %f673;
	mul.f32 	%f675, %f957, %f1337;
	fma.rn.f32 	%f676, %f958, %f670, %f675;
	mul.f32 	%f677, %f957, %f1336;
	fma.rn.f32 	%f678, %f958, %f671, %f677;
	mul.f32 	%f679, %f957, %f1335;
	fma.rn.f32 	%f680, %f958, %f672, %f679;
	st.global.v4.f32 	[%rd36+64], {%f674, %f676, %f678, %f680};
	ld.global.v4.f32 	{%f681, %f682, %f683, %f684}, [%rd40+64];
	mul.f32 	%f685, %f957, %f1322;
	fma.rn.f32 	%f686, %f958, %f681, %f685;
	mul.f32 	%f687, %f957, %f1321;
	fma.rn.f32 	%f688, %f958, %f682, %f687;
	mul.f32 	%f689, %f957, %f1320;
	fma.rn.f32 	%f690, %f958, %f683, %f689;
	mul.f32 	%f691, %f957, %f1319;
	fma.rn.f32 	%f692, %f958, %f684, %f691;
	st.global.v4.f32 	[%rd40+64], {%f686, %f688, %f690, %f692};
	ld.global.v4.f32 	{%f693, %f694, %f695, %f696}, [%rd44+64];
	mul.f32 	%f697, %f957, %f1306;
	fma.rn.f32 	%f698, %f958, %f693, %f697;
	mul.f32 	%f699, %f957, %f1305;
	fma.rn.f32 	%f700, %f958, %f694, %f699;
	mul.f32 	%f701, %f957, %f1304;
	fma.rn.f32 	%f702, %f958, %f695, %f701;
	mul.f32 	%f703, %f957, %f1303;
	fma.rn.f32 	%f704, %f958, %f696, %f703;
	st.global.v4.f32 	[%rd44+64], {%f698, %f700, %f702, %f704};
	ld.global.v4.f32 	{%f705, %f706, %f707, %f708}, [%rd48+64];
	mul.f32 	%f709, %f957, %f1290;
	fma.rn.f32 	%f710, %f958, %f705, %f709;
	mul.f32 	%f711, %f957, %f1289;
	fma.rn.f32 	%f712, %f958, %f706, %f711;
	mul.f32 	%f713, %f957, %f1288;
	fma.rn.f32 	%f714, %f958, %f707, %f713;
	mul.f32 	%f715, %f957, %f1287;
	fma.rn.f32 	%f716, %f958, %f708, %f715;
	st.global.v4.f32 	[%rd48+64], {%f710, %f712, %f714, %f716};
	ld.global.v4.f32 	{%f717, %f718, %f719, %f720}, [%rd52+64];
	mul.f32 	%f721, %f957, %f1274;
	fma.rn.f32 	%f722, %f958, %f717, %f721;
	mul.f32 	%f723, %f957, %f1273;
	fma.rn.f32 	%f724, %f958, %f718, %f723;
	mul.f32 	%f725, %f957, %f1272;
	fma.rn.f32 	%f726, %f958, %f719, %f725;
	mul.f32 	%f727, %f957, %f1271;
	fma.rn.f32 	%f728, %f958, %f720, %f727;
	st.global.v4.f32 	[%rd52+64], {%f722, %f724, %f726, %f728};
	ld.global.v4.f32 	{%f729, %f730, %f731, %f732}, [%rd56+64];
	mul.f32 	%f733, %f957, %f1258;
	fma.rn.f32 	%f734, %f958, %f729, %f733;
	mul.f32 	%f735, %f957, %f1257;
	fma.rn.f32 	%f736, %f958, %f730, %f735;
	mul.f32 	%f737, %f957, %f1256;
	fma.rn.f32 	%f738, %f958, %f731, %f737;
	mul.f32 	%f739, %f957, %f1255;
	fma.rn.f32 	%f740, %f958, %f732, %f739;
	st.global.v4.f32 	[%rd56+64], {%f734, %f736, %f738, %f740};
	ld.global.v4.f32 	{%f741, %f742, %f743, %f744}, [%rd60+64];
	mul.f32 	%f745, %f957, %f1242;
	fma.rn.f32 	%f746, %f958, %f741, %f745;
	mul.f32 	%f747, %f957, %f1241;
	fma.rn.f32 	%f748, %f958, %f742, %f747;
	mul.f32 	%f749, %f957, %f1240;
	fma.rn.f32 	%f750, %f958, %f743, %f749;
	mul.f32 	%f751, %f957, %f1239;
	fma.rn.f32 	%f752, %f958, %f744, %f751;
	st.global.v4.f32 	[%rd60+64], {%f746, %f748, %f750, %f752};
	ld.global.v4.f32 	{%f753, %f754, %f755, %f756}, [%rd64+64];
	mul.f32 	%f757, %f957, %f1226;
	fma.rn.f32 	%f758, %f958, %f753, %f757;
	mul.f32 	%f759, %f957, %f1225;
	fma.rn.f32 	%f760, %f958, %f754, %f759;
	mul.f32 	%f761, %f957, %f1224;
	fma.rn.f32 	%f762, %f958, %f755, %f761;
	mul.f32 	%f763, %f957, %f1223;
	fma.rn.f32 	%f764, %f958, %f756, %f763;
	st.global.v4.f32 	[%rd64+64], {%f758, %f760, %f762, %f764};
	ld.global.v4.f32 	{%f765, %f766, %f767, %f768}, [%rd36+128];
	mul.f32 	%f769, %f957, %f1334;
	fma.rn.f32 	%f770, %f958, %f765, %f769;
	mul.f32 	%f771, %f957, %f1333;
	fma.rn.f32 	%f772, %f958, %f766, %f771;
	mul.f32 	%f773, %f957, %f1332;
	fma.rn.f32 	%f774, %f958, %f767, %f773;
	mul.f32 	%f775, %f957, %f1331;
	fma.rn.f32 	%f776, %f958, %f768, %f775;
	st.global.v4.f32 	[%rd36+128], {%f770, %f772, %f774, %f776};
	ld.global.v4.f32 	{%f777, %f778, %f779, %f780}, [%rd40+128];
	mul.f32 	%f781, %f957, %f1318;
	fma.rn.f32 	%f782, %f958, %f777, %f781;
	mul.f32 	%f783, %f957, %f1317;
	fma.rn.f32 	%f784, %f958, %f778, %f783;
	mul.f32 	%f785, %f957, %f1316;
	fma.rn.f32 	%f786, %f958, %f779, %f785;
	mul.f32 	%f787, %f957, %f1315;
	fma.rn.f32 	%f788, %f958, %f780, %f787;
	st.global.v4.f32 	[%rd40+128], {%f782, %f784, %f786, %f788};
	ld.global.v4.f32 	{%f789, %f790, %f791, %f792}, [%rd44+128];
	mul.f32 	%f793, %f957, %f1302;
	fma.rn.f32 	%f794, %f958, %f789, %f793;
	mul.f32 	%f795, %f957, %f1301;
	fma.rn.f32 	%f796, %f958, %f790, %f795;
	mul.f32 	%f797, %f957, %f1300;
	fma.rn.f32 	%f798, %f958, %f791, %f797;
	mul.f32 	%f799, %f957, %f1299;
	fma.rn.f32 	%f800, %f958, %f792, %f799;
	st.global.v4.f32 	[%rd44+128], {%f794, %f796, %f798, %f800};
	ld.global.v4.f32 	{%f801, %f802, %f803, %f804}, [%rd48+128];
	mul.f32 	%f805, %f957, %f1286;
	fma.rn.f32 	%f806, %f958, %f801, %f805;
	mul.f32 	%f807, %f957, %f1285;
	fma.rn.f32 	%f808, %f958, %f802, %f807;
	mul.f32 	%f809, %f957, %f1284;
	fma.rn.f32 	%f810, %f958, %f803, %f809;
	mul.f32 	%f811, %f957, %f1283;
	fma.rn.f32 	%f812, %f958, %f804, %f811;
	st.global.v4.f32 	[%rd48+128], {%f806, %f808, %f810, %f812};
	ld.global.v4.f32 	{%f813, %f814, %f815, %f816}, [%rd52+128];
	mul.f32 	%f817, %f957, %f1270;
	fma.rn.f32 	%f818, %f958, %f813, %f817;
	mul.f32 	%f819, %f957, %f1269;
	fma.rn.f32 	%f820, %f958, %f814, %f819;
	mul.f32 	%f821, %f957, %f1268;
	fma.rn.f32 	%f822, %f958, %f815, %f821;
	mul.f32 	%f823, %f957, %f1267;
	fma.rn.f32 	%f824, %f958, %f816, %f823;
	st.global.v4.f32 	[%rd52+128], {%f818, %f820, %f822, %f824};
	ld.global.v4.f32 	{%f825, %f826, %f827, %f828}, [%rd56+128];
	mul.f32 	%f829, %f957, %f1254;
	fma.rn.f32 	%f830, %f958, %f825, %f829;
	mul.f32 	%f831, %f957, %f1253;
	fma.rn.f32 	%f832, %f958, %f826, %f831;
	mul.f32 	%f833, %f957, %f1252;
	fma.rn.f32 	%f834, %f958, %f827, %f833;
	mul.f32 	%f835, %f957, %f1251;
	fma.rn.f32 	%f836, %f958, %f828, %f835;
	st.global.v4.f32 	[%rd56+128], {%f830, %f832, %f834, %f836};
	ld.global.v4.f32 	{%f837, %f838, %f839, %f840}, [%rd60+128];
	mul.f32 	%f841, %f957, %f1238;
	fma.rn.f32 	%f842, %f958, %f837, %f841;
	mul.f32 	%f843, %f957, %f1237;
	fma.rn.f32 	%f844, %f958, %f838, %f843;
	mul.f32 	%f845, %f957, %f1236;
	fma.rn.f32 	%f846, %f958, %f839, %f845;
	mul.f32 	%f847, %f957, %f1235;
	fma.rn.f32 	%f848, %f958, %f840, %f847;
	st.global.v4.f32 	[%rd60+128], {%f842, %f844, %f846, %f848};
	ld.global.v4.f32 	{%f849, %f850, %f851, %f852}, [%rd64+128];
	mul.f32 	%f853, %f957, %f1222;
	fma.rn.f32 	%f854, %f958, %f849, %f853;
	mul.f32 	%f855, %f957, %f1221;
	fma.rn.f32 	%f856, %f958, %f850, %f855;
	mul.f32 	%f857, %f957, %f1220;
	fma.rn.f32 	%f858, %f958, %f851, %f857;
	mul.f32 	%f859, %f957, %f1219;
	fma.rn.f32 	%f860, %f958, %f852, %f859;
	st.global.v4.f32 	[%rd64+128], {%f854, %f856, %f858, %f860};
	ld.global.v4.f32 	{%f861, %f862, %f863, %f864}, [%rd36+192];
	mul.f32 	%f865, %f957, %f1330;
	fma.rn.f32 	%f866, %f958, %f861, %f865;
	mul.f32 	%f867, %f957, %f1329;
	fma.rn.f32 	%f868, %f958, %f862, %f867;
	mul.f32 	%f869, %f957, %f1328;
	fma.rn.f32 	%f870, %f958, %f863, %f869;
	mul.f32 	%f871, %f957, %f1327;
	fma.rn.f32 	%f872, %f958, %f864, %f871;
	st.global.v4.f32 	[%rd36+192], {%f866, %f868, %f870, %f872};
	ld.global.v4.f32 	{%f873, %f874, %f875, %f876}, [%rd40+192];
	mul.f32 	%f877, %f957, %f1314;
	fma.rn.f32 	%f878, %f958, %f873, %f877;
	mul.f32 	%f879, %f957, %f1313;
	fma.rn.f32 	%f880, %f958, %f874, %f879;
	mul.f32 	%f881, %f957, %f1312;
	fma.rn.f32 	%f882, %f958, %f875, %f881;
	mul.f32 	%f883, %f957, %f1311;
	fma.rn.f32 	%f884, %f958, %f876, %f883;
	st.global.v4.f32 	[%rd40+192], {%f878, %f880, %f882, %f884};
	ld.global.v4.f32 	{%f885, %f886, %f887, %f888}, [%rd44+192];
	mul.f32 	%f889, %f957, %f1298;
	fma.rn.f32 	%f890, %f958, %f885, %f889;
	mul.f32 	%f891, %f957, %f1297;
	fma.rn.f32 	%f892, %f958, %f886, %f891;
	mul.f32 	%f893, %f957, %f1296;
	fma.rn.f32 	%f894, %f958, %f887, %f893;
	mul.f32 	%f895, %f957, %f1295;
	fma.rn.f32 	%f896, %f958, %f888, %f895;
	st.global.v4.f32 	[%rd44+192], {%f890, %f892, %f894, %f896};
	ld.global.v4.f32 	{%f897, %f898, %f899, %f900}, [%rd48+192];
	mul.f32 	%f901, %f957, %f1282;
	fma.rn.f32 	%f902, %f958, %f897, %f901;
	mul.f32 	%f903, %f957, %f1281;
	fma.rn.f32 	%f904, %f958, %f898, %f903;
	mul.f32 	%f905, %f957, %f1280;
	fma.rn.f32 	%f906, %f958, %f899, %f905;
	mul.f32 	%f907, %f957, %f1279;
	fma.rn.f32 	%f908, %f958, %f900, %f907;
	st.global.v4.f32 	[%rd48+192], {%f902, %f904, %f906, %f908};
	ld.global.v4.f32 	{%f909, %f910, %f911, %f912}, [%rd52+192];
	mul.f32 	%f913, %f957, %f1266;
	fma.rn.f32 	%f914, %f958, %f909, %f913;
	mul.f32 	%f915, %f957, %f1265;
	fma.rn.f32 	%f916, %f958, %f910, %f915;
	mul.f32 	%f917, %f957, %f1264;
	fma.rn.f32 	%f918, %f958, %f911, %f917;
	mul.f32 	%f919, %f957, %f1263;
	fma.rn.f32 	%f920, %f958, %f912, %f919;
	st.global.v4.f32 	[%rd52+192], {%f914, %f916, %f918, %f920};
	ld.global.v4.f32 	{%f921, %f922, %f923, %f924}, [%rd56+192];
	mul.f32 	%f925, %f957, %f1250;
	fma.rn.f32 	%f926, %f958, %f921, %f925;
	mul.f32 	%f927, %f957, %f1249;
	fma.rn.f32 	%f928, %f958, %f922, %f927;
	mul.f32 	%f929, %f957, %f1248;
	fma.rn.f32 	%f930, %f958, %f923, %f929;
	mul.f32 	%f931, %f957, %f1247;
	fma.rn.f32 	%f932, %f958, %f924, %f931;
	st.global.v4.f32 	[%rd56+192], {%f926, %f928, %f930, %f932};
	ld.global.v4.f32 	{%f933, %f934, %f935, %f936}, [%rd60+192];
	mul.f32 	%f937, %f957, %f1234;
	fma.rn.f32 	%f938, %f958, %f933, %f937;
	mul.f32 	%f939, %f957, %f1233;
	fma.rn.f32 	%f940, %f958, %f934, %f939;
	mul.f32 	%f941, %f957, %f1232;
	fma.rn.f32 	%f942, %f958, %f935, %f941;
	mul.f32 	%f943, %f957, %f1231;
	fma.rn.f32 	%f944, %f958, %f936, %f943;
	st.global.v4.f32 	[%rd60+192], {%f938, %f940, %f942, %f944};
	ld.global.v4.f32 	{%f945, %f946, %f947, %f948}, [%rd64+192];
	mul.f32 	%f949, %f957, %f1218;
	fma.rn.f32 	%f950, %f958, %f945, %f949;
	mul.f32 	%f951, %f957, %f1217;
	fma.rn.f32 	%f952, %f958, %f946, %f951;
	mul.f32 	%f953, %f957, %f1216;
	fma.rn.f32 	%f954, %f958, %f947, %f953;
	mul.f32 	%f955, %f957, %f1215;
	fma.rn.f32 	%f956, %f958, %f948, %f955;
	st.global.v4.f32 	[%rd64+192], {%f950, %f952, %f954, %f956};
	ret;

}
	// .globl	_Z27sgemmLab4RegWarpTilingMatchILi64ELi64ELi16ELi8ELi4ELi8ELi4ELi1ELi4ELi128EEviiifPKfS1_fPf
.visible .entry _Z27sgemmLab4RegWarpTilingMatchILi64ELi64ELi16ELi8ELi4ELi8ELi4ELi1ELi4ELi128EEviiifPKfS1_fPf(
	.param .u32 _Z27sgemmLab4RegWarpTilingMatchILi64ELi64ELi16ELi8ELi4ELi8ELi4ELi1ELi4ELi128EEviiifPKfS1_fPf_param_0,
	.param .u32 _Z27sgemmLab4RegWarpTilingMatchILi64ELi64ELi16ELi8ELi4ELi8ELi4ELi1ELi4ELi128EEviiifPKfS1_fPf_param_1,
	.param .u32 _Z27sgemmLab4RegWarpTilingMatchILi64ELi64ELi16ELi8ELi4ELi8ELi4ELi1ELi4ELi128EEviiifPKfS1_fPf_param_2,
	.param .f32 _Z27sgemmLab4RegWarpTilingMatchILi64ELi64ELi16ELi8ELi4ELi8ELi4ELi1ELi4ELi128EEviiifPKfS1_fPf_param_3,
	.param .u64 .ptr .align 1 _Z27sgemmLab4RegWarpTilingMatchILi64ELi64ELi16ELi8ELi4ELi8ELi4ELi1ELi4ELi128EEviiifPKfS1_fPf_param_4,
	.param .u64 .ptr .align 1 _Z27sgemmLab4RegWarpTilingMatchILi64ELi64ELi16ELi8ELi4ELi8ELi4ELi1ELi4ELi128EEviiifPKfS1_fPf_param_5,
	.param .f32 _Z27sgemmLab4RegWarpTilingMatchILi64ELi64ELi16ELi8ELi4ELi8ELi4ELi1ELi4ELi128EEviiifPKfS1_fPf_param_6,
	.param .u64 .ptr .align 1 _Z27sgemmLab4RegWarpTilingMatchILi64ELi64ELi16ELi8ELi4ELi8ELi4ELi1ELi4ELi128EEviiifPKfS1_fPf_param_7
)
.maxntid 128
{
	.reg .pred 	%p<4>;
	.reg .b32 	%r<72>;
	.reg .b32 	%f<1327>;
	.reg .b64 	%rd<60>;
	// demoted variable
	.shared .align 4 .b8 _ZZ27sgemmLab4RegWarpTilingMatchILi64ELi64ELi16ELi8ELi4ELi8ELi4ELi1ELi4ELi128EEviiifPKfS1_fPfE2As[4096];
	// demoted variable
	.shared .align 4 .b8 _ZZ27sgemmLab4RegWarpTilingMatchILi64ELi64ELi16ELi8ELi4ELi8ELi4ELi1ELi4ELi128EEviiifPKfS1_fPfE2Bs[4096];
	ld.param.u32 	%r16, [_Z27sgemmLab4RegWarpTilingMatchILi64ELi64ELi16ELi8ELi4ELi8ELi4ELi1ELi4ELi128EEviiifPKfS1_fPf_param_1];
	ld.param.u32 	%r17, [_Z27sgemmLab4RegWarpTilingMatchILi64ELi64ELi16ELi8ELi4ELi8ELi4ELi1ELi4ELi128EEviiifPKfS1_fPf_param_2];
	ld.param.u64 	%rd8, [_Z27sgemmLab4RegWarpTilingMatchILi64ELi64ELi16ELi8ELi4ELi8ELi4ELi1ELi4ELi128EEviiifPKfS1_fPf_param_4];
	ld.param.u64 	%rd9, [_Z27sgemmLab4RegWarpTilingMatchILi64ELi64ELi16ELi8ELi4ELi8ELi4ELi1ELi4ELi128EEviiifPKfS1_fPf_param_5];
	cvta.to.global.u64 	%rd10, %rd8;
	cvta.to.global.u64 	%rd11, %rd9;
	mov.u32 	%r1, %tid.x;
	shr.u32 	%r2, %r1, 2;
	and.b32  	%r3, %r2, 7;
	mov.u32 	%r18, %ctaid.y;
	mov.u32 	%r19, %ctaid.x;
	shl.b32 	%r20, %r18, 6;
	mul.lo.s32 	%r21, %r17, %r20;
	mul.wide.s32 	%rd12, %r21, 4;
	add.s64 	%rd58, %rd10, %rd12;
	shl.b32 	%r22, %r19, 6;
	mul.wide.u32 	%rd13, %r22, 4;
	add.s64 	%rd59, %rd11, %rd13;
	shl.b32 	%r23, %r1, 1;
	and.b32  	%r24, %r23, 192;
	add.s32 	%r25, %r20, %r24;
	mad.lo.s32 	%r4, %r25, %r16, %r22;
	setp.lt.s32 	%p1, %r17, 1;
	mov.f32 	%f1199, 0f00000000;
	mov.f32 	%f1200, %f1199;
	mov.f32 	%f1201, %f1199;
	mov.f32 	%f1202, %f1199;
	mov.f32 	%f1203, %f1199;
	mov.f32 	%f1204, %f1199;
	mov.f32 	%f1205, %f1199;
	mov.f32 	%f1206, %f1199;
	mov.f32 	%f1207, %f1199;
	mov.f32 	%f1208, %f1199;
	mov.f32 	%f1209, %f1199;
	mov.f32 	%f1210, %f1199;
	mov.f32 	%f1211, %f1199;
	mov.f32 	%f1212, %f1199;
	mov.f32 	%f1213, %f1199;
	mov.f32 	%f1214, %f1199;
	mov.f32 	%f1215, %f1199;
	mov.f32 	%f1216, %f1199;
	mov.f32 	%f1217, %f1199;
	mov.f32 	%f1218, %f1199;
	mov.f32 	%f1219, %f1199;
	mov.f32 	%f1220, %f1199;
	mov.f32 	%f1221, %f1199;
	mov.f32 	%f1222, %f1199;
	mov.f32 	%f1223, %f1199;
	mov.f32 	%f1224, %f1199;
	mov.f32 	%f1225, %f1199;
	mov.f32 	%f1226, %f1199;
	mov.f32 	%f1227, %f1199;
	mov.f32 	%f1228, %f1199;
	mov.f32 	%f1229, %f1199;
	mov.f32 	%f1230, %f1199;
	mov.f32 	%f1231, %f1199;
	mov.f32 	%f1232, %f1199;
	mov.f32 	%f1233, %f1199;
	mov.f32 	%f1234, %f1199;
	mov.f32 	%f1235, %f1199;
	mov.f32 	%f1236, %f1199;
	mov.f32 	%f1237, %f1199;
	mov.f32 	%f1238, %f1199;
	mov.f32 	%f1239, %f1199;
	mov.f32 	%f1240, %f1199;
	mov.f32 	%f1241, %f1199;
	mov.f32 	%f1242, %f1199;
	mov.f32 	%f1243, %f1199;
	mov.f32 	%f1244, %f1199;
	mov.f32 	%f1245, %f1199;
	mov.f32 	%f1246, %f1199;
	mov.f32 	%f1247, %f1199;
	mov.f32 	%f1248, %f1199;
	mov.f32 	%f1249, %f1199;
	mov.f32 	%f1250, %f1199;
	mov.f32 	%f1251, %f1199;
	mov.f32 	%f1252, %f1199;
	mov.f32 	%f1253, %f1199;
	mov.f32 	%f1254, %f1199;
	mov.f32 	%f1255, %f1199;
	mov.f32 	%f1256, %f1199;
	mov.f32 	%f1257, %f1199;
	mov.f32 	%f1258, %f1199;
	mov.f32 	%f1259, %f1199;
	mov.f32 	%f1260, %f1199;
	mov.f32 	%f1261, %f1199;
	mov.f32 	%f1262, %f1199;
	mov.f32 	%f1263, %f1199;
	mov.f32 	%f1264, %f1199;
	mov.f32 	%f1265, %f1199;
	mov.f32 	%f1266, %f1199;
	mov.f32 	%f1267, %f1199;
	mov.f32 	%f1268, %f1199;
	mov.f32 	%f1269, %f1199;
	mov.f32 	%f1270, %f1199;
	mov.f32 	%f1271, %f1199;
	mov.f32 	%f1272, %f1199;
	mov.f32 	%f1273, %f1199;
	mov.f32 	%f1274, %f1199;
	mov.f32 	%f1275, %f1199;
	mov.f32 	%f1276, %f1199;
	mov.f32 	%f1277, %f1199;
	mov.f32 	%f1278, %f1199;
	mov.f32 	%f1279, %f1199;
	mov.f32 	%f1280, %f1199;
	mov.f32 	%f1281, %f1199;
	mov.f32 	%f1282, %f1199;
	mov.f32 	%f1283, %f1199;
	mov.f32 	%f1284, %f1199;
	mov.f32 	%f1285, %f1199;
	mov.f32 	%f1286, %f1199;
	mov.f32 	%f1287, %f1199;
	mov.f32 	%f1288, %f1199;
	mov.f32 	%f1289, %f1199;
	mov.f32 	%f1290, %f1199;
	mov.f32 	%f1291, %f1199;
	mov.f32 	%f1292, %f1199;
	mov.f32 	%f1293, %f1199;
	mov.f32 	%f1294, %f1199;
	mov.f32 	%f1295, %f1199;
	mov.f32 	%f1296, %f1199;
	mov.f32 	%f1297, %f1199;
	mov.f32 	%f1298, %f1199;
	mov.f32 	%f1299, %f1199;
	mov.f32 	%f1300, %f1199;
	mov.f32 	%f1301, %f1199;
	mov.f32 	%f1302, %f1199;
	mov.f32 	%f1303, %f1199;
	mov.f32 	%f1304, %f1199;
	mov.f32 	%f1305, %f1199;
	mov.f32 	%f1306, %f1199;
	mov.f32 	%f1307, %f1199;
	mov.f32 	%f1308, %f1199;
	mov.f32 	%f1309, %f1199;
	mov.f32 	%f1310, %f1199;
	mov.f32 	%f1311, %f1199;
	mov.f32 	%f1312, %f1199;
	mov.f32 	%f1313, %f1199;
	mov.f32 	%f1314, %f1199;
	mov.f32 	%f1315, %f1199;
	mov.f32 	%f1316, %f1199;
	mov.f32 	%f1317, %f1199;
	mov.f32 	%f1318, %f1199;
	mov.f32 	%f1319, %f1199;
	mov.f32 	%f1320, %f1199;
	mov.f32 	%f1321, %f1199;
	mov.f32 	%f1322, %f1199;
	mov.f32 	%f1323, %f1199;
	mov.f32 	%f1324, %f1199;
	mov.f32 	%f1325, %f1199;
	mov.f32 	%f1326, %f1199;
	@%p1 bra 	$L__BB1_5;
	shl.b32 	%r27, %r1, 2;
	and.b32  	%r28, %r27, 60;
	shr.u32 	%r29, %r1, 4;
	and.b32  	%r30, %r27, 12;
	mad.lo.s32 	%r5, %r2, %r17, %r30;
	shl.b32 	%r31, %r2, 2;
	shl.b32 	%r32, %r1, 10;
	and.b32  	%r33, %r32, 3072;
	or.b32  	%r34, %r33, %r31;
	mov.u32 	%r35, _ZZ27sgemmLab4RegWarpTilingMatchILi64ELi64ELi16ELi8ELi4ELi8ELi4ELi1ELi4ELi128EEviiifPKfS1_fPfE2As;
	add.s32 	%r6, %r35, %r34;
	mad.lo.s32 	%r7, %r29, %r16, %r28;
	shl.b32 	%r36, %r1, 3;
	and.b32  	%r37, %r36, 768;
	shl.b32 	%r38, %r3, 5;
	or.b32  	%r39, %r37, %r38;
	add.s32 	%r40, %r39, %r35;
	add.s32 	%r8, %r40, 16;
	mov.b32 	%r69, 0;
	mov.f32 	%f1199, 0f00000000;
	mul.wide.u32 	%rd14, %r5, 4;
	mul.wide.u32 	%rd18, %r7, 4;
$L__BB1_2:
	mov.u32 	%r42, %tid.x;
	shl.b32 	%r43, %r42, 4;
	and.b32  	%r44, %r43, 48;
	mov.u32 	%r45, _ZZ27sgemmLab4RegWarpTilingMatchILi64ELi64ELi16ELi8ELi4ELi8ELi4ELi1ELi4ELi128EEviiifPKfS1_fPfE2Bs;
	add.s32 	%r46, %r44, %r45;
	add.s32 	%r70, %r46, 128;
	shl.b32 	%r47, %r16, 3;
	add.s32 	%r48, %r7, %r47;
	shl.b32 	%r49, %r17, 5;
	add.s32 	%r50, %r5, %r49;
	add.s64 	%rd15, %rd58, %rd14;
	ld.global.v4.f32 	{%f517, %f518, %f519, %f520}, [%rd15];
	st.shared.f32 	[%r6], %f517;
	st.shared.f32 	[%r6+256], %f518;
	st.shared.f32 	[%r6+512], %f519;
	st.shared.f32 	[%r6+768], %f520;
	mul.wide.u32 	%rd16, %r50, 4;
	add.s64 	%rd17, %rd58, %rd16;
	ld.global.v4.f32 	{%f521, %f522, %f523, %f524}, [%rd17];
	st.shared.f32 	[%r6+128], %f521;
	st.shared.f32 	[%r6+384], %f522;
	st.shared.f32 	[%r6+640], %f523;
	st.shared.f32 	[%r6+896], %f524;
	add.s64 	%rd19, %rd59, %rd18;
	ld.global.v4.f32 	{%f525, %f526, %f527, %f528}, [%rd19];
	add.s32 	%r51, %r45, %r43;
	st.shared.v4.f32 	[%r51], {%f525, %f526, %f527, %f528};
	mul.wide.u32 	%rd20, %r48, 4;
	add.s64 	%rd21, %rd59, %rd20;
	ld.global.v4.f32 	{%f529, %f530, %f531, %f532}, [%rd21];
	st.shared.v4.f32 	[%r51+2048], {%f529, %f530, %f531, %f532};
	bar.sync 	0;
	mov.b32 	%r71, 128;
$L__BB1_3:
	add.s32 	%r52, %r8, %r71;
	ld.shared.v4.f32 	{%f533, %f534, %f535, %f536}, [%r52+-144];
	ld.shared.v4.f32 	{%f537, %f538, %f539, %f540}, [%r52+-128];
	ld.shared.v4.f32 	{%f541, %f542, %f543, %f544}, [%r70+-128];
	ld.shared.v4.f32 	{%f545, %f546, %f547, %f548}, [%r70+-64];
	ld.shared.v4.f32 	{%f549, %f550, %f551, %f552}, [%r70];
	ld.shared.v4.f32 	{%f553, %f554, %f555, %f556}, [%r70+64];
	fma.rn.f32 	%f1326, %f533, %f541, %f1326;
	fma.rn.f32 	%f1325, %f533, %f542, %f1325;
	fma.rn.f32 	%f1324, %f533, %f543, %f1324;
	fma.rn.f32 	%f1323, %f533, %f544, %f1323;
	fma.rn.f32 	%f1322, %f533, %f545, %f1322;
	fma.rn.f32 	%f1321, %f533, %f546, %f1321;
	fma.rn.f32 	%f1320, %f533, %f547, %f1320;
	fma.rn.f32 	%f1319, %f533, %f548, %f1319;
	fma.rn.f32 	%f1318, %f533, %f549, %f1318;
	fma.rn.f32 	%f1317, %f533, %f550, %f1317;
	fma.rn.f32 	%f1316, %f533, %f551, %f1316;
	fma.rn.f32 	%f1315, %f533, %f552, %f1315;
	fma.rn.f32 	%f1314, %f533, %f553, %f1314;
	fma.rn.f32 	%f1313, %f533, %f554, %f1313;
	fma.rn.f32 	%f1312, %f533, %f555, %f1312;
	fma.rn.f32 	%f1311, %f533, %f556, %f1311;
	fma.rn.f32 	%f1310, %f534, %f541, %f1310;
	fma.rn.f32 	%f1309, %f534, %f542, %f1309;
	fma.rn.f32 	%f1308, %f534, %f543, %f1308;
	fma.rn.f32 	%f1307, %f534, %f544, %f1307;
	fma.rn.f32 	%f1306, %f534, %f545, %f1306;
	fma.rn.f32 	%f1305, %f534, %f546, %f1305;
	fma.rn.f32 	%f1304, %f534, %f547, %f1304;
	fma.rn.f32 	%f1303, %f534, %f548, %f1303;
	fma.rn.f32 	%f1302, %f534, %f549, %f1302;
	fma.rn.f32 	%f1301, %f534, %f550, %f1301;
	fma.rn.f32 	%f1300, %f534, %f551, %f1300;
	fma.rn.f32 	%f1299, %f534, %f552, %f1299;
	fma.rn.f32 	%f1298, %f534, %f553, %f1298;
	fma.rn.f32 	%f1297, %f534, %f554, %f1297;
	fma.rn.f32 	%f1296, %f534, %f555, %f1296;
	fma.rn.f32 	%f1295, %f534, %f556, %f1295;
	fma.rn.f32 	%f1294, %f535, %f541, %f1294;
	fma.rn.f32 	%f1293, %f535, %f542, %f1293;
	fma.rn.f32 	%f1292, %f535, %f543, %f1292;
	fma.rn.f32 	%f1291, %f535, %f544, %f1291;
	fma.rn.f32 	%f1290, %f535, %f545, %f1290;
	fma.rn.f32 	%f1289, %f535, %f546, %f1289;
	fma.rn.f32 	%f1288, %f535, %f547, %f1288;
	fma.rn.f32 	%f1287, %f535, %f548, %f1287;
	fma.rn.f32 	%f1286, %f535, %f549, %f1286;
	fma.rn.f32 	%f1285, %f535, %f550, %f1285;
	fma.rn.f32 	%f1284, %f535, %f551, %f1284;
	fma.rn.f32 	%f1283, %f535, %f552, %f1283;
	fma.rn.f32 	%f1282, %f535, %f553, %f1282;
	fma.rn.f32 	%f1281, %f535, %f554, %f1281;
	fma.rn.f32 	%f1280, %f535, %f555, %f1280;
	fma.rn.f32 	%f1279, %f535, %f556, %f1279;
	fma.rn.f32 	%f1278, %f536, %f541, %f1278;
	fma.rn.f32 	%f1277, %f536, %f542, %f1277;
	fma.rn.f32 	%f1276, %f536, %f543, %f1276;
	fma.rn.f32 	%f1275, %f536, %f544, %f1275;
	fma.rn.f32 	%f1274, %f536, %f545, %f1274;
	fma.rn.f32 	%f1273, %f536, %f546, %f1273;
	fma.rn.f32 	%f1272, %f536, %f547, %f1272;
	fma.rn.f32 	%f1271, %f536, %f548, %f1271;
	fma.rn.f32 	%f1270, %f536, %f549, %f1270;
	fma.rn.f32 	%f1269, %f536, %f550, %f1269;
	fma.rn.f32 	%f1268, %f536, %f551, %f1268;
	fma.rn.f32 	%f1267, %f536, %f552, %f1267;
	fma.rn.f32 	%f1266, %f536, %f553, %f1266;
	fma.rn.f32 	%f1265, %f536, %f554, %f1265;
	fma.rn.f32 	%f1264, %f536, %f555, %f1264;
	fma.rn.f32 	%f1263, %f536, %f556, %f1263;
	fma.rn.f32 	%f1262, %f537, %f541, %f1262;
	fma.rn.f32 	%f1261, %f537, %f542, %f1261;
	fma.rn.f32 	%f1260, %f537, %f543, %f1260;
	fma.rn.f32 	%f1259, %f537, %f544, %f1259;
	fma.rn.f32 	%f1258, %f537, %f545, %f1258;
	fma.rn.f32 	%f1257, %f537, %f546, %f1257;
	fma.rn.f32 	%f1256, %f537, %f547, %f1256;
	fma.rn.f32 	%f1255, %f537, %f548, %f1255;
	fma.rn.f32 	%f1254, %f537, %f549, %f1254;
	fma.rn.f32 	%f1253, %f537, %f550, %f1253;
	fma.rn.f32 	%f1252, %f537, %f551, %f1252;
	fma.rn.f32 	%f1251, %f537, %f552, %f1251;
	fma.rn.f32 	%f1250, %f537, %f553, %f1250;
	fma.rn.f32 	%f1249, %f537, %f554, %f1249;
	fma.rn.f32 	%f1248, %f537, %f555, %f1248;
	fma.rn.f32 	%f1247, %f537, %f556, %f1247;
	fma.rn.f32 	%f1246, %f538, %f541, %f1246;
	fma.rn.f32 	%f1245, %f538, %f542, %f1245;
	fma.rn.f32 	%f1244, %f538, %f543, %f1244;
	fma.rn.f32 	%f1243, %f538, %f544, %f1243;
	fma.rn.f32 	%f1242, %f538, %f545, %f1242;
	fma.rn.f32 	%f1241, %f538, %f546, %f1241;
	fma.rn.f32 	%f1240, %f538, %f547, %f1240;
	fma.rn.f32 	%f1239, %f538, %f548, %f1239;
	fma.rn.f32 	%f1238, %f538, %f549, %f1238;
	fma.rn.f32 	%f1237, %f538, %f550, %f1237;
	fma.rn.f32 	%f1236, %f538, %f551, %f1236;
	fma.rn.f32 	%f1235, %f538, %f552, %f1235;
	fma.rn.f32 	%f1234, %f538, %f553, %f1234;
	fma.rn.f32 	%f1233, %f538, %f554, %f1233;
	fma.rn.f32 	%f1232, %f538, %f555, %f1232;
	fma.rn.f32 	%f1231, %f538, %f556, %f1231;
	fma.rn.f32 	%f1230, %f539, %f541, %f1230;
	fma.rn.f32 	%f1229, %f539, %f542, %f1229;
	fma.rn.f32 	%f1228, %f539, %f543, %f1228;
	fma.rn.f32 	%f1227, %f539, %f544, %f1227;
	fma.rn.f32 	%f1226, %f539, %f545, %f1226;
	fma.rn.f32 	%f1225, %f539, %f546, %f1225;
	fma.rn.f32 	%f1224, %f539, %f547, %f1224;
	fma.rn.f32 	%f1223, %f539, %f548, %f1223;
	fma.rn.f32 	%f1222, %f539, %f549, %f1222;
	fma.rn.f32 	%f1221, %f539, %f550, %f1221;
	fma.rn.f32 	%f1220, %f539, %f551, %f1220;
	fma.rn.f32 	%f1219, %f539, %f552, %f1219;
	fma.rn.f32 	%f1218, %f539, %f553, %f1218;
	fma.rn.f32 	%f1217, %f539, %f554, %f1217;
	fma.rn.f32 	%f1216, %f539, %f555, %f1216;
	fma.rn.f32 	%f1215, %f539, %f556, %f1215;
	fma.rn.f32 	%f1214, %f540, %f541, %f1214;
	fma.rn.f32 	%f1213, %f540, %f542, %f1213;
	fma.rn.f32 	%f1212, %f540, %f543, %f1212;
	fma.rn.f32 	%f1211, %f540, %f544, %f1211;
	fma.rn.f32 	%f1210, %f540, %f545, %f1210;
	fma.rn.f32 	%f1209, %f540, %f546, %f1209;
	fma.rn.f32 	%f1208, %f540, %f547, %f1208;
	fma.rn.f32 	%f1207, %f540, %f548, %f1207;
	fma.rn.f32 	%f1206, %f540, %f549, %f1206;
	fma.rn.f32 	%f1205, %f540, %f550, %f1205;
	fma.rn.f32 	%f1204, %f540, %f551, %f1204;
	fma.rn.f32 	%f1203, %f540, %f552, %f1203;
	fma.rn.f32 	%f1202, %f540, %f553, %f1202;
	fma.rn.f32 	%f1201, %f540, %f554, %f1201;
	fma.rn.f32 	%f1200, %f540, %f555, %f1200;
	fma.rn.f32 	%f1199, %f540, %f556, %f1199;
	add.s32 	%r71, %r71, 256;
	add.s32 	%r70, %r70, 256;
	setp.ne.s32 	%p2, %r71, 4224;
	@%p2 bra 	$L__BB1_3;
	shl.b32 	%r53, %r16, 4;
	bar.sync 	0;
	add.s64 	%rd58, %rd58, 64;
	mul.wide.s32 	%rd22, %r53, 4;
	add.s64 	%rd59, %rd59, %rd22;
	add.s32 	%r69, %r69, 16;
	setp.lt.s32 	%p3, %r69, %r17;
	@%p3 bra 	$L__BB1_2;
$L__BB1_5:
	ld.param.u64 	%rd57, [_Z27sgemmLab4RegWarpTilingMatchILi64ELi64ELi16ELi8ELi4ELi8ELi4ELi1ELi4ELi128EEviiifPKfS1_fPf_param_7];
	ld.param.f32 	%f942, [_Z27sgemmLab4RegWarpTilingMatchILi64ELi64ELi16ELi8ELi4ELi8ELi4ELi1ELi4ELi128EEviiifPKfS1_fPf_param_6];
	ld.param.f32 	%f941, [_Z27sgemmLab4RegWarpTilingMatchILi64ELi64ELi16ELi8ELi4ELi8ELi4ELi1ELi4ELi128EEviiifPKfS1_fPf_param_3];
	cvt.s64.s32 	%rd23, %r4;
	cvta.to.global.u64 	%rd24, %rd57;
	mov.u32 	%r54, %tid.x;
	shr.u32 	%r55, %r54, 2;
	and.b32  	%r56, %r55, 7;
	shl.b32 	%r57, %r54, 2;
	and.b32  	%r58, %r57, 12;
	mul.lo.s32 	%r59, %r56, %r16;
	shl.b32 	%r60, %r59, 3;
	add.s32 	%r61, %r60, %r58;
	cvt.s64.s32 	%rd25, %r61;
	add.s64 	%rd26, %rd23, %rd25;
	shl.b64 	%rd27, %rd26, 2;
	add.s64 	%rd28, %rd24, %rd27;
	ld.global.v4.f32 	{%f557, %f558, %f559, %f560}, [%rd28];
	mul.f32 	%f561, %f941, %f1326;
	fma.rn.f32 	%f562, %f942, %f557, %f561;
	mul.f32 	%f563, %f941, %f1325;
	fma.rn.f32 	%f564, %f942, %f558, %f563;
	mul.f32 	%f565, %f941, %f1324;
	fma.rn.f32 	%f566, %f942, %f559, %f565;
	mul.f32 	%f567, %f941, %f1323;
	fma.rn.f32 	%f568, %f942, %f560, %f567;
	st.global.v4.f32 	[%rd28], {%f562, %f564, %f566, %f568};
	add.s32 	%r62, %r61, %r16;
	cvt.s64.s32 	%rd29, %r62;
	add.s64 	%rd30, %rd23, %rd29;
	shl.b64 	%rd31, %rd30, 2;
	add.s64 	%rd32, %rd24, %rd31;
	ld.global.v4.f32 	{%f569, %f570, %f571, %f572}, [%rd32];
	mul.f32 	%f573, %f941, %f1310;
	fma.rn.f32 	%f574, %f942, %f569, %f573;
	mul.f32 	%f575, %f941, %f1309;
	fma.rn.f32 	%f576, %f942, %f570, %f575;
	mul.f32 	%f577, %f941, %f1308;
	fma.rn.f32 	%f578, %f942, %f571, %f577;
	mul.f32 	%f579, %f941, %f1307;
	fma.rn.f32 	%f580, %f942, %f572, %f579;
	st.global.v4.f32 	[%rd32], {%f574, %f576, %f578, %f580};
	add.s32 	%r63, %r62, %r16;
	cvt.s64.s32 	%rd33, %r63;
	add.s64 	%rd34, %rd23, %rd33;
	shl.b64 	%rd35, %rd34, 2;
	add.s64 	%rd36, %rd24, %rd35;
	ld.global.v4.f32 	{%f581, %f582, %f583, %f584}, [%rd36];
	mul.f32 	%f585, %f941, %f1294;
	fma.rn.f32 	%f586, %f942, %f581, %f585;
	mul.f32 	%f587, %f941, %f1293;
	fma.rn.f32 	%f588, %f942, %f582, %f587;
	mul.f32 	%f589, %f941, %f1292;
	fma.rn.f32 	%f590, %f942, %f583, %f589;
	mul.f32 	%f591, %f941, %f1291;
	fma.rn.f32 	%f592, %f942, %f584, %f591;
	st.global.v4.f32 	[%rd36], {%f586, %f588, %f590, %f592};
	add.s32 	%r64, %r63, %r16;
	cvt.s64.s32 	%rd37, %r64;
	add.s64 	%rd38, %rd23, %rd37;
	shl.b64 	%rd39, %rd38, 2;
	add.s64 	%rd40, %rd24, %rd39;
	ld.global.v4.f32 	{%f593, %f594, %f595, %f596}, [%rd40];
	mul.f32 	%f597, %f941, %f1278;
	fma.rn.f32 	%f598, %f942, %f593, %f597;
	mul.f32 	%f599, %f941, %f1277;
	fma.rn.f32 	%f600, %f942, %f594, %f599;
	mul.f32 	%f601, %f941, %f1276;
	fma.rn.f32 	%f602, %f942, %f595, %f601;
	mul.f32 	%f603, %f941, %f1275;
	fma.rn.f32 	%f604, %f942, %f596, %f603;
	st.global.v4.f32 	[%rd40], {%f598, %f600, %f602, %f604};
	add.s32 	%r65, %r64, %r16;
	cvt.s64.s32 	%rd41, %r65;
	add.s64 	%rd42, %rd23, %rd41;
	shl.b64 	%rd43, %rd42, 2;
	add.s64 	%rd44, %rd24, %rd43;
	ld.global.v4.f32 	{%f605, %f606, %f607, %f608}, [%rd44];
	mul.f32 	%f609, %f941, %f1262;
	fma.rn.f32 	%f610, %f942, %f605, %f609;
	mul.f32 	%f611, %f941, %f1261;
	fma.rn.f32 	%f612, %f942, %f606, %f611;
	mul.f32 	%f613, %f941, %f1260;
	fma.rn.f32 	%f614, %f942, %f607, %f613;
	mul.f32 	%f615, %f941, %f1259;
	fma.rn.f32 	%f616, %f942, %f608, %f615;
	st.global.v4.f32 	[%rd44], {%f610, %f612, %f614, %f616};
	add.s32 	%r66, %r65, %r16;
	cvt.s64.s32 	%rd45, %r66;
	add.s64 	%rd46, %rd23, %rd45;
	shl.b64 	%rd47, %rd46, 2;
	add.s64 	%rd48, %rd24, %rd47;
	ld.global.v4.f32 	{%f617, %f618, %f619, %f620}, [%rd48];
	mul.f32 	%f621, %f941, %f1246;
	fma.rn.f32 	%f622, %f942, %f617, %f621;
	mul.f32 	%f623, %f941, %f1245;
	fma.rn.f32 	%f624, %f942, %f618, %f623;
	mul.f32 	%f625, %f941, %f1244;
	fma.rn.f32 	%f626, %f942, %f619, %f625;
	mul.f32 	%f627, %f941, %f1243;
	fma.rn.f32 	%f628, %f942, %f620, %f627;
	st.global.v4.f32 	[%rd48], {%f622, %f624, %f626, %f628};
	add.s32 	%r67, %r66, %r16;
	cvt.s64.s32 	%rd49, %r67;
	add.s64 	%rd50, %rd23, %rd49;
	shl.b64 	%rd51, %rd50, 2;
	add.s64 	%rd52, %rd24, %rd51;
	ld.global.v4.f32 	{%f629, %f630, %f631, %f632}, [%rd52];
	mul.f32 	%f633, %f941, %f1230;
	fma.rn.f32 	%f634, %f942, %f629, %f633;
	mul.f32 	%f635, %f941, %f1229;
	fma.rn.f32 	%f636, %f942, %f630, %f635;
	mul.f32 	%f637, %f941, %f1228;
	fma.rn.f32 	%f638, %f942, %f631, %f637;
	mul.f32 	%f639, %f941, %f1227;
	fma.rn.f32 	%f640, %f942, %f632, %f639;
	st.global.v4.f32 	[%rd52], {%f634, %f636, %f638, %f640};
	add.s32 	%r68, %r67, %r16;
	cvt.s64.s32 	%rd53, %r68;
	add.s64 	%rd54, %rd23, %rd53;
	shl.b64 	%rd55, %rd54, 2;
	add.s64 	%rd56, %rd24, %rd55;
	ld.global.v4.f32 	{%f641, %f642, %f643, %f644}, [%rd56];
	mul.f32 	%f645, %f941, %f1214;
	fma.rn.f32 	%f646, %f942, %f641, %f645;
	mul.f32 	%f647, %f941, %f1213;
	fma.rn.f32 	%f648, %f942, %f642, %f647;
	mul.f32 	%f649, %f941, %f1212;
	fma.rn.f32 	%f650, %f942, %f643, %f649;
	mul.f32 	%f651, %f941, %f1211;
	fma.rn.f32 	%f652, %f942, %f644, %f651;
	st.global.v4.f32 	[%rd56], {%f646, %f648, %f650, %f652};
	ld.global.v4.f32 	{%f653, %f654, %f655, %f656}, [%rd28+64];
	mul.f32 	%f657, %f941, %f1322;
	fma.rn.f32 	%f658, %f942, %f653, %f657;
	mul.f32 	%f659, %f941, %f1321;
	fma.rn.f32 	%f660, %f942, %f654, %f659;
	mul.f32 	%f661, %f941, %f1320;
	fma.rn.f32 	%f662, %f942, %f655, %f661;
	mul.f32 	%f663, %f941, %f1319;
	fma.rn.f32 	%f664, %f942, %f656, %f663;
	st.global.v4.f32 	[%rd28+64], {%f658, %f660, %f662, %f664};
	ld.global.v4.f32 	{%f665, %f666, %f667, %f668}, [%rd32+64];
	mul.f32 	%f669, %f941, %f1306;
	fma.rn.f32 	%f670, %f942, %f665, %f669;
	mul.f32 	%f671, %f941, %f1305;
	fma.rn.f32 	%f672, %f942, %f666, %f671;
	mul.f32 	%f673, %f941, %f1304;
	fma.rn.f32 	%f674, %f942, %f667, %f673;
	mul.f32 	%f675, %f941, %f1303;
	fma.rn.f32 	%f676, %f942, %f668, %f675;
	st.global.v4.f32 	[%rd32+64], {%f670, %f672, %f674, %f676};
	ld.global.v4.f32 	{%f677, %f678, %f679, %f680}, [%rd36+64];
	mul.f32 	%f681, %f941, %f1290;
	fma.rn.f32 	%f682, %f942, %f677, %f681;
	mul.f32 	%f683, %f941, %f1289;
	fma.rn.f32 	%f684, %f942, %f678, %f683;
	mul.f32 	%f685, %f941, %f1288;
	fma.rn.f32 	%f686, %f942, %f679, %f685;
	mul.f32 	%f687, %f941, %f1287;
	fma.rn.f32 	%f688, %f942, %f680, %f687;
	st.global.v4.f32 	[%rd36+64], {%f682, %f684, %f686, %f688};
	ld.global.v4.f32 	{%f689, %f690, %f691, %f692}, [%rd40+64];
	mul.f32 	%f693, %f941, %f1274;
	fma.rn.f32 	%f694, %f942, %f689, %f693;
	mul.f32 	%f695, %f941, %f1273;
	fma.rn.f32 	%f696, %f942, %f690, %f695;
	mul.f32 	%f697, %f941, %f1272;
	fma.rn.f32 	%f698, %f942, %f691, %f697;
	mul.f32 	%f699, %f941, %f1271;
	fma.rn.f32 	%f700, %f942, %f692, %f699;
	st.global.v4.f32 	[%rd40+64], {%f694, %f696, %f698, %f700};
	ld.global.v4.f32 	{%f701, %f702, %f703, %f704}, [%rd44+64];
	mul.f32 	%f705, %f941, %f1258;
	fma.rn.f32 	%f706, %f942, %f701, %f705;
	mul.f32 	%f707, %f941, %f1257;
	fma.rn.f32 	%f708, %f942, %f702, %f707;
	mul.f32 	%f709, %f941, %f1256;
	fma.rn.f32 	%f710, %f942, %f703, %f709;
	mul.f32 	%f711, %f941, %f1255;
	fma.rn.f32 	%f712, %f942, %f704, %f711;
	st.global.v4.f32 	[%rd44+64], {%f706, %f708, %f710, %f712};
	ld.global.v4.f32 	{%f713, %f714, %f715, %f716}, [%rd48+64];
	mul.f32 	%f717, %f941, %f1242;
	fma.rn.f32 	%f718, %f942, %f713, %f717;
	mul.f32 	%f719, %f941, %f1241;
	fma.rn.f32 	%f720, %f942, %f714, %f719;
	mul.f32 	%f721, %f941, %f1240;
	fma.rn.f32 	%f722, %f942, %f715, %f721;
	mul.f32 	%f723, %f941, %f1239;
	fma.rn.f32 	%f724, %f942, %f716, %f723;
	st.global.v4.f32 	[%rd48+64], {%f718, %f720, %f722, %f724};
	ld.global.v4.f32 	{%f725, %f726, %f727, %f728}, [%rd52+64];
	mul.f32 	%f729, %f941, %f1226;
	fma.rn.f32 	%f730, %f942, %f725, %f729;
	mul.f32 	%f731, %f941, %f1225;
	fma.rn.f32 	%f732, %f942, %f726, %f731;
	mul.f32 	%f733, %f941, %f1224;
	fma.rn.f32 	%f734, %f942, %f727, %f733;
	mul.f32 	%f735, %f941, %f1223;
	fma.rn.f32 	%f736, %f942, %f728, %f735;
	st.global.v4.f32 	[%rd52+64], {%f730, %f732, %f734, %f736};
	ld.global.v4.f32 	{%f737, %f738, %f739, %f740}, [%rd56+64];
	mul.f32 	%f741, %f941, %f1210;
	fma.rn.f32 	%f742, %f942, %f737, %f741;
	mul.f32 	%f743, %f941, %f1209;
	fma.rn.f32 	%f744, %f942, %f738, %f743;
	mul.f32 	%f745, %f941, %f1208;
	fma.rn.f32 	%f746, %f942, %f739, %f745;
	mul.f32 	%f747, %f941, %f1207;
	fma.rn.f32 	%f748, %f942, %f740, %f747;
	st.global.v4.f32 	[%rd56+64], {%f742, %f744, %f746, %f748};
	ld.global.v4.f32 	{%f749, %f750, %f751, %f752}, [%rd28+128];
	mul.f32 	%f753, %f941, %f1318;
	fma.rn.f32 	%f754, %f942, %f749, %f753;
	mul.f32 	%f755, %f941, %f1317;
	fma.rn.f32 	%f756, %f942, %f750, %f755;
	mul.f32 	%f757, %f941, %f1316;
	fma.rn.f32 	%f758, %f942, %f751, %f757;
	mul.f32 	%f759, %f941, %f1315;
	fma.rn.f32 	%f760, %f942, %f752, %f759;
	st.global.v4.f32 	[%rd28+128], {%f754, %f756, %f758, %f760};
	ld.global.v4.f32 	{%f761, %f762, %f763, %f764}, [%rd32+128];
	mul.f32 	%f765, %f941, %f1302;
	fma.rn.f32 	%f766, %f942, %f761, %f765;
	mul.f32 	%f767, %f941, %f1301;
	fma.rn.f32 	%f768, %f942, %f762, %f767;
	mul.f32 	%f769, %f941, %f1300;
	fma.rn.f32 	%f770, %f942, %f763, %f769;
	mul.f32 	%f771, %f941, %f1299;
	fma.rn.f32 	%f772, %f942, %f764, %f771;
	st.global.v4.f32 	[%rd32+128], {%f766, %f768, %f770, %f772};
	ld.global.v4.f32 	{%f773, %f774, %f775, %f776}, [%rd36+128];
	mul.f32 	%f777, %f941, %f1286;
	fma.rn.f32 	%f778, %f942, %f773, %f777;
	mul.f32 	%f779, %f941, %f1285;
	fma.rn.f32 	%f780, %f942, %f774, %f779;
	mul.f32 	%f781, %f941, %f1284;
	fma.rn.f32 	%f782, %f942, %f775, %f781;
	mul.f32 	%f783, %f941, %f1283;
	fma.rn.f32 	%f784, %f942, %f776, %f783;
	st.global.v4.f32 	[%rd36+128], {%f778, %f780, %f782, %f784};
	ld.global.v4.f32 	{%f785, %f786, %f787, %f788}, [%rd40+128];
	mul.f32 	%f789, %f941, %f1270;
	fma.rn.f32 	%f790, %f942, %f785, %f789;
	mul.f32 	%f791, %f941, %f1269;
	fma.rn.f32 	%f792, %f942, %f786, %f791;
	mul.f32 	%f793, %f941, %f1268;
	fma.rn.f32 	%f794, %f942, %f787, %f793;
	mul.f32 	%f795, %f941, %f1267;
	fma.rn.f32 	%f796, %f942, %f788, %f795;
	st.global.v4.f32 	[%rd40+128], {%f790, %f792, %f794, %f796};
	ld.global.v4.f32 	{%f797, %f798, %f799, %f800}, [%rd44+128];
	mul.f32 	%f801, %f941, %f1254;
	fma.rn.f32 	%f802, %f942, %f797, %f801;
	mul.f32 	%f803, %f941, %f1253;
	fma.rn.f32 	%f804, %f942, %f798, %f803;
	mul.f32 	%f805, %f941, %f1252;
	fma.rn.f32 	%f806, %f942, %f799, %f805;
	mul.f32 	%f807, %f941, %f1251;
	fma.rn.f32 	%f808, %f942, %f800, %f807;
	st.global.v4.f32 	[%rd44+128], {%f802, %f804, %f806, %f808};
	ld.global.v4.f32 	{%f809, %f810, %f811, %f812}, [%rd48+128];
	mul.f32 	%f813, %f941, %f1238;
	fma.rn.f32 	%f814, %f942, %f809, %f813;
	mul.f32 	%f815, %f941, %f1237;
	fma.rn.f32 	%f816, %f942, %f810, %f815;
	mul.f32 	%f817, %f941, %f1236;
	fma.rn.f32 	%f818, %f942, %f811, %f817;
	mul.f32 	%f819, %f941, %f1235;
	fma.rn.f32 	%f820, %f942, %f812, %f819;
	st.global.v4.f32 	[%rd48+128], {%f814, %f816, %f818, %f820};
	ld.global.v4.f32 	{%f821, %f822, %f823, %f824}, [%rd52+128];
	mul.f32 	%f825, %f941, %f1222;
	fma.rn.f32 	%f826, %f942, %f821, %f825;
	mul.f32 	%f827, %f941, %f1221;
	fma.rn.f32 	%f828, %f942, %f822, %f827;
	mul.f32 	%f829, %f941, %f1220;
	fma.rn.f32 	%f830, %f942, %f823, %f829;
	mul.f32 	%f831, %f941, %f1219;
	fma.rn.f32 	%f832, %f942, %f824, %f831;
	st.global.v4.f32 	[%rd52+128], {%f826, %f828, %f830, %f832};
	ld.global.v4.f32 	{%f833, %f834, %f835, %f836}, [%rd56+128];
	mul.f32 	%f837, %f941, %f1206;
	fma.rn.f32 	%f838, %f942, %f833, %f837;
	mul.f32 	%f839, %f941, %f1205;
	fma.rn.f32 	%f840, %f942, %f834, %f839;
	mul.f32 	%f841, %f941, %f1204;
	fma.rn.f32 	%f842, %f942, %f835, %f841;
	mul.f32 	%f843, %f941, %f1203;
	fma.rn.f32 	%f844, %f942, %f836, %f843;
	st.global.v4.f32 	[%rd56+128], {%f838, %f840, %f842, %f844};
	ld.global.v4.f32 	{%f845, %f846, %f847, %f848}, [%rd28+192];
	mul.f32 	%f849, %f941, %f1314;
	fma.rn.f32 	%f850, %f942, %f845, %f849;
	mul.f32 	%f851, %f941, %f1313;
	fma.rn.f32 	%f852, %f942, %f846, %f851;
	mul.f32 	%f853, %f941, %f1312;
	fma.rn.f32 	%f854, %f942, %f847, %f853;
	mul.f32 	%f855, %f941, %f1311;
	fma.rn.f32 	%f856, %f942, %f848, %f855;
	st.global.v4.f32 	[%rd28+192], {%f850, %f852, %f854, %f856};
	ld.global.v4.f32 	{%f857, %f858, %f859, %f860}, [%rd32+192];
	mul.f32 	%f861, %f941, %f1298;
	fma.rn.f32 	%f862, %f942, %f857, %f861;
	mul.f32 	%f863, %f941, %f1297;
	fma.rn.f32 	%f864, %f942, %f858, %f863;
	mul.f32 	%f865, %f941, %f1296;
	fma.rn.f32 	%f866, %f942, %f859, %f865;
	mul.f32 	%f867, %f941, %f1295;
	fma.rn.f32 	%f868, %f942, %f860, %f867;
	st.global.v4.f32 	[%rd32+192], {%f862, %f864, %f866, %f868};
	ld.global.v4.f32 	{%f869, %f870, %f871, %f872}, [%rd36+192];
	mul.f32 	%f873, %f941, %f1282;
	fma.rn.f32 	%f874, %f942, %f869, %f873;
	mul.f32 	%f875, %f941, %f1281;
	fma.rn.f32 	%f876, %f942, %f870, %f875;
	mul.f32 	%f877, %f941, %f1280;
	fma.rn.f32 	%f878, %f942, %f871, %f877;
	mul.f32 	%f879, %f941, %f1279;
	fma.rn.f32 	%f880, %f942, %f872, %f879;
	st.global.v4.f32 	[%rd36+192], {%f874, %f876, %f878, %f880};
	ld.global.v4.f32 	{%f881, %f882, %f883, %f884}, [%rd40+192];
	mul.f32 	%f885, %f941, %f1266;
	fma.rn.f32 	%f886, %f942, %f881, %f885;
	mul.f32 	%f887, %f941, %f1265;
	fma.rn.f32 	%f888, %f942, %f882, %f887;
	mul.f32 	%f889, %f941, %f1264;
	fma.rn.f32 	%f890, %f942, %f883, %f889;
	mul.f32 	%f891, %f941, %f1263;
	fma.rn.f32 	%f892, %f942, %f884, %f891;
	st.global.v4.f32 	[%rd40+192], {%f886, %f888, %f890, %f892};
	ld.global.v4.f32 	{%f893, %f894, %f895, %f896}, [%rd44+192];
	mul.f32 	%f897, %f941, %f1250;
	fma.rn.f32 	%f898, %f942, %f893, %f897;
	mul.f32 	%f899, %f941, %f1249;
	fma.rn.f32 	%f900, %f942, %f894, %f899;
	mul.f32 	%f901, %f941, %f1248;
	fma.rn.f32 	%f902, %f942, %f895, %f901;
	mul.f32 	%f903, %f941, %f1247;
	fma.rn.f32 	%f904, %f942, %f896, %f903;
	st.global.v4.f32 	[%rd44+192], {%f898, %f900, %f902, %f904};
	ld.global.v4.f32 	{%f905, %f906, %f907, %f908}, [%rd48+192];
	mul.f32 	%f909, %f941, %f1234;
	fma.rn.f32 	%f910, %f942, %f905, %f909;
	mul.f32 	%f911, %f941, %f1233;
	fma.rn.f32 	%f912, %f942, %f906, %f911;
	mul.f32 	%f913, %f941, %f1232;
	fma.rn.f32 	%f914, %f942, %f907, %f913;
	mul.f32 	%f915, %f941, %f1231;
	fma.rn.f32 	%f916, %f942, %f908, %f915;
	st.global.v4.f32 	[%rd48+192], {%f910, %f912, %f914, %f916};
	ld.global.v4.f32 	{%f917, %f918, %f919, %f920}, [%rd52+192];
	mul.f32 	%f921, %f941, %f1218;
	fma.rn.f32 	%f922, %f942, %f917, %f921;
	mul.f32 	%f923, %f941, %f1217;
	fma.rn.f32 	%f924, %f942, %f918, %f923;
	mul.f32 	%f925, %f941, %f1216;
	fma.rn.f32 	%f926, %f942, %f919, %f925;
	mul.f32 	%f927, %f941, %f1215;
	fma.rn.f32 	%f928, %f942, %f920, %f927;
	st.global.v4.f32 	[%rd52+192], {%f922, %f924, %f926, %f928};
	ld.global.v4.f32 	{%f929, %f930, %f931, %f932}, [%rd56+192];
	mul.f32 	%f933, %f941, %f1202;
	fma.rn.f32 	%f934, %f942, %f929, %f933;
	mul.f32 	%f935, %f941, %f1201;
	fma.rn.f32 	%f936, %f942, %f930, %f935;
	mul.f32 	%f937, %f941, %f1200;
	fma.rn.f32 	%f938, %f942, %f931, %f937;
	mul.f32 	%f939, %f941, %f1199;
	fma.rn.f32 	%f940, %f942, %f932, %f939;
	st.global.v4.f32 	[%rd56+192], {%f934, %f936, %f938, %f940};
	ret;

}


// ===== COMPILED SASS (sm_100) =====

	.target	sm_100

	.elftype	@"ET_EXEC"


//--------------------- .note.nv.tkinfo           --------------------------
	.section	.note.nv.tkinfo,"",@"SHT_NOTE"
	.sectionflags	@"SHF_NOTE_NV_TKINFO"
	.tkinfo
        /*0018*/ 	.word	0x00000002
        /*0030*/ 	.string	""
        /*0030*/ 	.string	"ptxas"
        /*0030*/ 	.string	"Cuda compilation tools, release 13.0, V13.0.88"
        /*0030*/ 	.string	"Build cuda_13.0.r13.0/compiler.36424714_0"
        /*0030*/ 	.string	"-arch sm_100 -m 64 "



//--------------------- .note.nv.cuinfo           --------------------------
	.section	.note.nv.cuinfo,"",@"SHT_NOTE"
	.sectionflags	@"SHF_NOTE_NV_CUINFO"
        /*0018*/ 	.short	0x0002
        /*001a*/ 	.short	0x0064
        /*001c*/ 	.short	0x0082
	.zero		2


//--------------------- .nv.info                  --------------------------
	.section	.nv.info,"",@"SHT_CUDA_INFO"
	.align	4


	//----- nvinfo : EIATTR_REGCOUNT
	.align		4
        /*0000*/ 	.byte	0x04, 0x2f
        /*0002*/ 	.short	(.L_1 - .L_0)
	.align		4
.L_0:
        /*0004*/ 	.word	index@(_Z27sgemmLab4RegWarpTilingMatchILi128ELi128ELi16ELi8ELi4ELi8ELi4ELi1ELi4ELi128EEviiifPKfS1_fPf)
        /*0008*/ 	.word	0x000000a6


	//----- nvinfo : EIATTR_FRAME_SIZE
	.align		4
.L_1:
        /*000c*/ 	.byte	0x04, 0x11
        /*000e*/ 	.short	(.L_3 - .L_2)
	.align		4
.L_2:
        /*0010*/ 	.word	index@(_Z27sgemmLab4RegWarpTilingMatchILi128ELi128ELi16ELi8ELi4ELi8ELi4ELi1ELi4ELi128EEviiifPKfS1_fPf)
        /*0014*/ 	.word	0x00000000


	//----- nvinfo : EIATTR_REGCOUNT
	.align		4
.L_3:
        /*0018*/ 	.byte	0x04, 0x2f
        /*001a*/ 	.short	(.L_5 - .L_4)
	.align		4
.L_4:
        /*001c*/ 	.word	index@(_Z27sgemmLab4RegWarpTilingMatchILi64ELi64ELi16ELi8ELi4ELi8ELi4ELi1ELi4ELi128EEviiifPKfS1_fPf)
        /*0020*/ 	.word	0x000000a6


	//----- nvinfo : EIATTR_FRAME_SIZE
	.align		4
.L_5:
        /*0024*/ 	.byte	0x04, 0x11
        /*0026*/ 	.short	(.L_7 - .L_6)
	.align		4
.L_6:
        /*0028*/ 	.word	index@(_Z27sgemmLab4RegWarpTilingMatchILi64ELi64ELi16ELi8ELi4ELi8ELi4ELi1ELi4ELi128EEviiifPKfS1_fPf)
        /*002c*/ 	.word	0x00000000


	//----- nvinfo : EIATTR_MIN_STACK_SIZE
	.align		4
.L_7:
        /*0030*/ 	.byte	0x04, 0x12
        /*0032*/ 	.short	(.L_9 - .L_8)
	.align		4
.L_8:
        /*0034*/ 	.word	index@(_Z27sgemmLab4RegWarpTilingMatchILi64ELi64ELi16ELi8ELi4ELi8ELi4ELi1ELi4ELi128EEviiifPKfS1_fPf)
        /*0038*/ 	.word	0x00000000


	//----- nvinfo : EIATTR_MIN_STACK_SIZE
	.align		4
.L_9:
        /*003c*/ 	.byte	0x04, 0x12
        /*003e*/ 	.short	(.L_11 - .L_10)
	.align		4
.L_10:
        /*0040*/ 	.word	index@(_Z27sgemmLab4RegWarpTilingMatchILi128ELi128ELi16ELi8ELi4ELi8ELi4ELi1ELi4ELi128EEviiifPKfS1_fPf)
        /*0044*/ 	.word	0x00000000
.L_11:


//--------------------- .nv.compat                --------------------------
	.section	.nv.compat,"",@"SHT_CUDA_COMPAT_INFO"
	.align	4
        /*0000*/ 	.byte	0x02, 0x09, 0x00, 0x00, 0x02, 0x02, 0x01, 0x00, 0x02, 0x05, 0x05, 0x00, 0x03, 0x07, 0x01, 0x01
        /*0010*/ 	.byte	0x02, 0x03, 0x00, 0x00, 0x02, 0x06, 0x01, 0x00, 0x04, 0x0b, 0x08, 0x00, 0x09, 0x00, 0x00, 0x00
        /*0020*/ 	.byte	0x00, 0x00, 0x00, 0x00


//--------------------- .nv.info._Z27sgemmLab4RegWarpTilingMatchILi64ELi64ELi16ELi8ELi4ELi8ELi4ELi1ELi4ELi128EEviiifPKfS1_fPf --------------------------
	.section	.nv.info._Z27sgemmLab4RegWarpTilingMatchILi64ELi64ELi16ELi8ELi4ELi8ELi4ELi1ELi4ELi128EEviiifPKfS1_fPf,"",@"SHT_CUDA_INFO"
	.sectionflags	@""
	.align	4


	//----- nvinfo : EIATTR_CUDA_API_VERSION
	.align		4
        /*0000*/ 	.byte	0x04, 0x37
        /*0002*/ 	.short	(.L_13 - .L_12)
.L_12:
        /*0004*/ 	.word	0x00000082


	//----- nvinfo : EIATTR_KPARAM_INFO
	.align		4
.L_13:
        /*0008*/ 	.byte	0x04, 0x17
        /*000a*/ 	.short	(.L_15 - .L_14)
.L_14:
        /*000c*/ 	.word	0x00000000
        /*0010*/ 	.short	0x0007
        /*0012*/ 	.short	0x0028
        /*0014*/ 	.byte	0x00, 0xf5, 0x21, 0x00


	//----- nvinfo : EIATTR_KPARAM_INFO
	.align		4
.L_15:
        /*0018*/ 	.byte	0x04, 0x17
        /*001a*/ 	.short	(.L_17 - .L_16)
.L_16:
        /*001c*/ 	.word	0x00000000
        /*0020*/ 	.short	0x0006
        /*0022*/ 	.short	0x0020
        /*0024*/ 	.byte	0x00, 0xf0, 0x11, 0x00


	//----- nvinfo : EIATTR_KPARAM_INFO
	.align		4
.L_17:
        /*0028*/ 	.byte	0x04, 0x17
        /*002a*/ 	.short	(.L_19 - .L_18)
.L_18:
        /*002c*/ 	.word	0x00000000
        /*0030*/ 	.short	0x0005
        /*0032*/ 	.short	0x0018
        /*0034*/ 	.byte	0x00, 0xf5, 0x21, 0x00


	//----- nvinfo : EIATTR_KPARAM_INFO
	.align		4
.L_19:
        /*0038*/ 	.byte	0x04, 0x17
        /*003a*/ 	.short	(.L_21 - .L_20)
.L_20:
        /*003c*/ 	.word	0x00000000
        /*0040*/ 	.short	0x0004
        /*0042*/ 	.short	0x0010
        /*0044*/ 	.byte	0x00, 0xf5, 0x21, 0x00


	//----- nvinfo : EIATTR_KPARAM_INFO
	.align		4
.L_21:
        /*0048*/ 	.byte	0x04, 0x17
        /*004a*/ 	.short	(.L_23 - .L_22)
.L_22:
        /*004c*/ 	.word	0x00000000
        /*0050*/ 	.short	0x0003
        /*0052*/ 	.short	0x000c
        /*0054*/ 	.byte	0x00, 0xf0, 0x11, 0x00


	//----- nvinfo : EIATTR_KPARAM_INFO
	.align		4
.L_23:
        /*0058*/ 	.byte	0x04, 0x17
        /*005a*/ 	.short	(.L_25 - .L_24)
.L_24:
        /*005c*/ 	.word	0x00000000
        /*0060*/ 	.short	0x0002
        /*0062*/ 	.short	0x0008
        /*0064*/ 	.byte	0x00, 0xf0, 0x11, 0x00


	//----- nvinfo : EIATTR_KPARAM_INFO
	.align		4
.L_25:
        /*0068*/ 	.byte	0x04, 0x17
        /*006a*/ 	.short	(.L_27 - .L_26)
.L_26:
        /*006c*/ 	.word	0x00000000
        /*0070*/ 	.short	0x0001
        /*0072*/ 	.short	0x0004
        /*0074*/ 	.byte	0x00, 0xf0, 0x11, 0x00


	//----- nvinfo : EIATTR_KPARAM_INFO
	.align		4
.L_27:
        /*0078*/ 	.byte	0x04, 0x17
        /*007a*/ 	.short	(.L_29 - .L_28)
.L_28:
        /*007c*/ 	.word	0x00000000
        /*0080*/ 	.short	0x0000
        /*0082*/ 	.short	0x0000
        /*0084*/ 	.byte	0x00, 0xf0, 0x11, 0x00


	//----- nvinfo : EIATTR_SPARSE_MMA_MASK
	.align		4
.L_29:
        /*0088*/ 	.byte	0x03, 0x50
        /*008a*/ 	.short	0x0000


	//----- nvinfo : EIATTR_MAXREG_COUNT
	.align		4
        /*008c*/ 	.byte	0x03, 0x1b
        /*008e*/ 	.short	0x00ff


	//----- nvinfo : EIATTR_NUM_BARRIERS
	.align		4
        /*0090*/ 	.byte	0x02, 0x4c
        /*0092*/ 	.byte	0x01
	.zero		1


	//----- nvinfo : EIATTR_MERCURY_ISA_VERSION
	.align		4
        /*0094*/ 	.byte	0x03, 0x5f
        /*0096*/ 	.short	0x0101


	//----- nvinfo : EIATTR_VRC_CTA_INIT_COUNT
	.align		4
        /*0098*/ 	.byte	0x02, 0x4a
	.zero		1
	.zero		1


	//----- nvinfo : EIATTR_EXIT_INSTR_OFFSETS
	.align		4
        /*009c*/ 	.byte	0x04, 0x1c
        /*009e*/ 	.short	(.L_31 - .L_30)


	//   ....[0]....
.L_30:
        /*00a0*/ 	.word	0x00002990


	//----- nvinfo : EIATTR_MAX_THREADS
	.align		4
.L_31:
        /*00a4*/ 	.byte	0x04, 0x05
        /*00a6*/ 	.short	(.L_33 - .L_32)
.L_32:
        /*00a8*/ 	.word	0x00000080
        /*00ac*/ 	.word	0x00000001
        /*00b0*/ 	.word	0x00000001


	//----- nvinfo : EIATTR_CBANK_PARAM_SIZE
	.align		4
.L_33:
        /*00b4*/ 	.byte	0x03, 0x19
        /*00b6*/ 	.short	0x0030


	//----- nvinfo : EIATTR_PARAM_CBANK
	.align		4
        /*00b8*/ 	.byte	0x04, 0x0a
        /*00ba*/ 	.short	(.L_35 - .L_34)
	.align		4
.L_34:
        /*00bc*/ 	.word	index@(.nv.constant0._Z27sgemmLab4RegWarpTilingMatchILi64ELi64ELi16ELi8ELi4ELi8ELi4ELi1ELi4ELi128EEviiifPKfS1_fPf)
        /*00c0*/ 	.short	0x0380
        /*00c2*/ 	.short	0x0030


	//----- nvinfo : EIATTR_SW_WAR
	.align		4
.L_35:
        /*00c4*/ 	.byte	0x04, 0x36
        /*00c6*/ 	.short	(.L_37 - .L_36)
.L_36:
        /*00c8*/ 	.word	0x00000008
.L_37:


//--------------------- .nv.info._Z27sgemmLab4RegWarpTilingMatchILi128ELi128ELi16ELi8ELi4ELi8ELi4ELi1ELi4ELi128EEviiifPKfS1_fPf --------------------------
	.section	.nv.info._Z27sgemmLab4RegWarpTilingMatchILi128ELi128ELi16ELi8ELi4ELi8ELi4ELi1ELi4ELi128EEviiifPKfS1_fPf,"",@"SHT_CUDA_INFO"
	.sectionflags	@""
	.align	4


	//----- nvinfo : EIATTR_CUDA_API_VERSION
	.align		4
        /*0000*/ 	.byte	0x04, 0x37
        /*0002*/ 	.short	(.L_39 - .L_38)
.L_38:
        /*0004*/ 	.word	0x00000082


	//----- nvinfo : EIATTR_KPARAM_INFO
	.align		4
.L_39:
        /*0008*/ 	.byte	0x04, 0x17
        /*000a*/ 	.short	(.L_41 - .L_40)
.L_40:
        /*000c*/ 	.word	0x00000000
        /*0010*/ 	.short	0x0007
        /*0012*/ 	.short	0x0028
        /*0014*/ 	.byte	0x00, 0xf5, 0x21, 0x00


	//----- nvinfo : EIATTR_KPARAM_INFO
	.align		4
.L_41:
        /*0018*/ 	.byte	0x04, 0x17
        /*001a*/ 	.short	(.L_43 - .L_42)
.L_42:
        /*001c*/ 	.word	0x00000000
        /*0020*/ 	.short	0x0006
        /*0022*/ 	.short	0x0020
        /*0024*/ 	.byte	0x00, 0xf0, 0x11, 0x00


	//----- nvinfo : EIATTR_KPARAM_INFO
	.align		4
.L_43:
        /*0028*/ 	.byte	0x04, 0x17
        /*002a*/ 	.short	(.L_45 - .L_44)
.L_44:
        /*002c*/ 	.word	0x00000000
        /*0030*/ 	.short	0x0005
        /*0032*/ 	.short	0x0018
        /*0034*/ 	.byte	0x00, 0xf5, 0x21, 0x00


	//----- nvinfo : EIATTR_KPARAM_INFO
	.align		4
.L_45:
        /*0038*/ 	.byte	0x04, 0x17
        /*003a*/ 	.short	(.L_47 - .L_46)
.L_46:
        /*003c*/ 	.word	0x00000000
        /*0040*/ 	.short	0x0004
        /*0042*/ 	.short	0x0010
        /*0044*/ 	.byte	0x00, 0xf5, 0x21, 0x00


	//----- nvinfo : EIATTR_KPARAM_INFO
	.align		4
.L_47:
        /*0048*/ 	.byte	0x04, 0x17
        /*004a*/ 	.short	(.L_49 - .L_48)
.L_48:
        /*004c*/ 	.word	0x00000000
        /*0050*/ 	.short	0x0003
        /*0052*/ 	.short	0x000c
        /*0054*/ 	.byte	0x00, 0xf0, 0x11, 0x00


	//----- nvinfo : EIATTR_KPARAM_INFO
	.align		4
.L_49:
        /*0058*/ 	.byte	0x04, 0x17
        /*005a*/ 	.short	(.L_51 - .L_50)
.L_50:
        /*005c*/ 	.word	0x00000000
        /*0060*/ 	.short	0x0002
        /*0062*/ 	.short	0x0008
        /*0064*/ 	.byte	0x00, 0xf0, 0x11, 0x00


	//----- nvinfo : EIATTR_KPARAM_INFO
	.align		4
.L_51:
        /*0068*/ 	.byte	0x04, 0x17
        /*006a*/ 	.short	(.L_53 - .L_52)
.L_52:
        /*006c*/ 	.word	0x00000000
        /*0070*/ 	.short	0x0001
        /*0072*/ 	.short	0x0004
        /*0074*/ 	.byte	0x00, 0xf0, 0x11, 0x00


	//----- nvinfo : EIATTR_KPARAM_INFO
	.align		4
.L_53:
        /*0078*/ 	.byte	0x04, 0x17
        /*007a*/ 	.short	(.L_55 - .L_54)
.L_54:
        /*007c*/ 	.word	0x00000000
        /*0080*/ 	.short	0x0000
        /*0082*/ 	.short	0x0000
        /*0084*/ 	.byte	0x00, 0xf0, 0x11, 0x00


	//----- nvinfo : EIATTR_SPARSE_MMA_MASK
	.align		4
.L_55:
        /*0088*/ 	.byte	0x03, 0x50
        /*008a*/ 	.short	0x0000


	//----- nvinfo : EIATTR_MAXREG_COUNT
	.align		4
        /*008c*/ 	.byte	0x03, 0x1b
        /*008e*/ 	.short	0x00ff


	//----- nvinfo : EIATTR_NUM_BARRIERS
	.align		4
        /*0090*/ 	.byte	0x02, 0x4c
        /*0092*/ 	.byte	0x01
	.zero		1


	//----- nvinfo : EIATTR_MERCURY_ISA_VERSION
	.align		4
        /*0094*/ 	.byte	0x03, 0x5f
        /*0096*/ 	.short	0x0101


	//----- nvinfo : EIATTR_VRC_CTA_INIT_COUNT
	.align		4
        /*0098*/ 	.byte	0x02, 0x4a
	.zero		1
	.zero		1


	//----- nvinfo : EIATTR_EXIT_INSTR_OFFSETS
	.align		4
        /*009c*/ 	.byte	0x04, 0x1c
        /*009e*/ 	.short	(.L_57 - .L_56)


	//   ....[0]....
.L_56:
        /*00a0*/ 	.word	0x00002ab0


	//----- nvinfo : EIATTR_MAX_THREADS
	.align		4
.L_57:
        /*00a4*/ 	.byte	0x04, 0x05
        /*00a6*/ 	.short	(.L_59 - .L_58)
.L_58:
        /*00a8*/ 	.word	0x00000080
        /*00ac*/ 	.word	0x00000001
        /*00b0*/ 	.word	0x00000001


	//----- nvinfo : EIATTR_CBANK_PARAM_SIZE
	.align		4
.L_59:
        /*00b4*/ 	.byte	0x03, 0x19
        /*00b6*/ 	.short	0x0030


	//----- nvinfo : EIATTR_PARAM_CBANK
	.align		4
        /*00b8*/ 	.byte	0x04, 0x0a
        /*00ba*/ 	.short	(.L_61 - .L_60)
	.align		4
.L_60:
        /*00bc*/ 	.word	index@(.nv.constant0._Z27sgemmLab4RegWarpTilingMatchILi128ELi128ELi16ELi8ELi4ELi8ELi4ELi1ELi4ELi128EEviiifPKfS1_fPf)
        /*00c0*/ 	.short	0x0380
        /*00c2*/ 	.short	0x0030


	//----- nvinfo : EIATTR_SW_WAR
	.align		4
.L_61:
        /*00c4*/ 	.byte	0x04, 0x36
        /*00c6*/ 	.short	(.L_63 - .L_62)
.L_62:
        /*00c8*/ 	.word	0x00000008
.L_63:


//--------------------- .nv.callgraph             --------------------------
	.section	.nv.callgraph,"",@"SHT_CUDA_CALLGRAPH"
	.align	4
	.sectionentsize	8
	.align		4
        /*0000*/ 	.word	0x00000000
	.align		4
        /*0004*/ 	.word	0xffffffff
	.align		4
        /*0008*/ 	.word	0x00000000
	.align		4
        /*000c*/ 	.word	0xfffffffe
	.align		4
        /*0010*/ 	.word	0x00000000
	.align		4
        /*0014*/ 	.word	0xfffffffd
	.align		4
        /*0018*/ 	.word	0x00000000
	.align		4
        /*001c*/ 	.word	0xfffffffc


//--------------------- .text._Z27sgemmLab4RegWarpTilingMatchILi64ELi64ELi16ELi8ELi4ELi8ELi4ELi1ELi4ELi128EEviiifPKfS1_fPf --------------------------
	.section	.text._Z27sgemmLab4RegWarpTilingMatchILi64ELi64ELi16ELi8ELi4ELi8ELi4ELi1ELi4ELi128EEviiifPKfS1_fPf,"ax",@progbits
	.align	128
        .global         _Z27sgemmLab4RegWarpTilingMatchILi64ELi64ELi16ELi8ELi4ELi8ELi4ELi1ELi4ELi128EEviiifPKfS1_fPf
        .type           _Z27sgemmLab4RegWarpTilingMatchILi64ELi64ELi16ELi8ELi4ELi8ELi4ELi1ELi4ELi128EEviiifPKfS1_fPf,@function
        .size           _Z27sgemmLab4RegWarpTilingMatchILi64ELi64ELi16ELi8ELi4ELi8ELi4ELi1ELi4ELi128EEviiifPKfS1_fPf,(.L_x_8 - _Z27sgemmLab4RegWarpTilingMatchILi64ELi64ELi16ELi8ELi4ELi8ELi4ELi1ELi4ELi128EEviiifPKfS1_fPf)
        .other          _Z27sgemmLab4RegWarpTilingMatchILi64ELi64ELi16ELi8ELi4ELi8ELi4ELi1ELi4ELi128EEviiifPKfS1_fPf,@"STO_CUDA_ENTRY STV_DEFAULT"
_Z27sgemmLab4RegWarpTilingMatchILi64ELi64ELi16ELi8ELi4ELi8ELi4ELi1ELi4ELi128EEviiifPKfS1_fPf:
.text._Z27sgemmLab4RegWarpTilingMatchILi64ELi64ELi16ELi8ELi4ELi8ELi4ELi1ELi4ELi128EEviiifPKfS1_fPf:
[----:B------:R-:W-:Y:S08]  /*0000*/  LDC R1, c[0x0][0x37c] ;  /* 0x0000df00ff017b82 */ /* 0x000ff00000000800 */
[----:B------:R-:W0:Y:S01]  /*0010*/  S2UR UR8, SR_CTAID.Y ;  /* 0x00000000000879c3 */ /* 0x000e220000002600 */
[----:B------:R-:W1:Y:S01]  /*0020*/  LDCU UR11, c[0x0][0x388] ;  /* 0x00007100ff0b77ac */ /* 0x000e620008000800 */
[----:B------:R-:W2:Y:S01]  /*0030*/  S2R R139, SR_TID.X ;  /* 0x00000000008b7919 */ /* 0x000ea20000002100 */
[----:B------:R-:W-:Y:S01]  /*0040*/  HFMA2 R0, -RZ, RZ, 0, 0 ;  /* 0x00000000ff007431 */ /* 0x000fe200000001ff */
[----:B------:R-:W-:Y:S01]  /*0050*/  CS2R R38, SRZ ;  /* 0x0000000000267805 */ /* 0x000fe2000001ff00 */
[----:B------:R-:W3:Y:S01]  /*0060*/  LDCU.128 UR4, c[0x0][0x390] ;  /* 0x00007200ff0477ac */ /* 0x000ee20008000c00 */
[----:B------:R-:W-:Y:S01]  /*0070*/  HFMA2 R127, -RZ, RZ, 0, 0 ;  /* 0x00000000ff7f7431 */ /* 0x000fe200000001ff */
[----:B------:R-:W-:Y:S01]  /*0080*/  CS2R R2, SRZ ;  /* 0x0000000000027805 */ /* 0x000fe2000001ff00 */
[----:B------:R-:W4:Y:S01]  /*0090*/  S2UR UR10, SR_CTAID.X ;  /* 0x00000000000a79c3 */ /* 0x000f220000002500 */
[----:B------:R-:W-:Y:S01]  /*00a0*/  HFMA2 R146, -RZ, RZ, 0, 0 ;  /* 0x00000000ff927431 */ /* 0x000fe200000001ff */
[----:B------:R-:W-:Y:S01]  /*00b0*/  CS2R R4, SRZ ;  /* 0x0000000000047805 */ /* 0x000fe2000001ff00 */
[----:B------:R-:W-:Y:S01]  /*00c0*/  HFMA2 R150, -RZ, RZ, 0, 0 ;  /* 0x00000000ff967431 */ /* 0x000fe200000001ff */
[----:B------:R-:W-:Y:S01]  /*00d0*/  CS2R R30, SRZ ;  /* 0x00000000001e7805 */ /* 0x000fe2000001ff00 */
[----:B------:R-:W-:Y:S01]  /*00e0*/  HFMA2 R156, -RZ, RZ, 0, 0 ;  /* 0x00000000ff9c7431 */ /* 0x000fe200000001ff */
[----:B------:R-:W-:-:S02]  /*00f0*/  CS2R R34, SRZ ;  /* 0x0000000000227805 */ /* 0x000fc4000001ff00 */
[----:B------:R-:W-:Y:S02]  /*0100*/  CS2R R32, SRZ ;  /* 0x0000000000207805 */ /* 0x000fe4000001ff00 */
[----:B------:R-:W-:Y:S02]  /*0110*/  CS2R R36, SRZ ;  /* 0x0000000000247805 */ /* 0x000fe4000001ff00 */
[----:B------:R-:W-:Y:S02]  /*0120*/  CS2R R86, SRZ ;  /* 0x0000000000567805 */ /* 0x000fe4000001ff00 */
[----:B------:R-:W-:Y:S01]  /*0130*/  CS2R R88, SRZ ;  /* 0x0000000000587805 */ /* 0x000fe2000001ff00 */
[----:B-1----:R-:W-:Y:S01]  /*0140*/  UISETP.GE.AND UP0, UPT, UR11, 0x1, UPT ;  /* 0x000000010b00788c */ /* 0x002fe2000bf06270 */
[----:B------:R-:W-:Y:S02]  /*0150*/  CS2R R84, SRZ ;  /* 0x0000000000547805 */ /* 0x000fe4000001ff00 */
[----:B------:R-:W-:-:S02]  /*0160*/  MOV R120, RZ ;  /* 0x000000ff00787202 */ /* 0x000fc40000000f00 */
[----:B------:R-:W-:Y:S02]  /*0170*/  CS2R R118, SRZ ;  /* 0x0000000000767805 */ /* 0x000fe4000001ff00 */
[----:B------:R-:W-:Y:S01]  /*0180*/  CS2R R116, SRZ ;  /* 0x0000000000747805 */ /* 0x000fe2000001ff00 */
[----:B0-----:R-:W-:Y:S01]  /*0190*/  USHF.L.U32 UR8, UR8, 0x6, URZ ;  /* 0x0000000608087899 */ /* 0x001fe200080006ff */
[----:B------:R-:W-:Y:S02]  /*01a0*/  CS2R R6, SRZ ;  /* 0x0000000000067805 */ /* 0x000fe4000001ff00 */
[----:B------:R-:W-:Y:S02]  /*01b0*/  CS2R R8, SRZ ;  /* 0x0000000000087805 */ /* 0x000fe4000001ff00 */
[----:B------:R-:W-:Y:S01]  /*01c0*/  CS2R R60, SRZ ;  /* 0x00000000003c7805 */ /* 0x000fe2000001ff00 */
[----:B------:R-:W-:Y:S01]  /*01d0*/  UIMAD UR9, UR8, UR11, URZ ;  /* 0x0000000b080972a4 */ /* 0x000fe2000f8e02ff */
[----:B------:R-:W-:-:S02]  /*01e0*/  CS2R R90, SRZ ;  /* 0x00000000005a7805 */ /* 0x000fc4000001ff00 */
[----:B------:R-:W-:Y:S02]  /*01f0*/  CS2R R92, SRZ ;  /* 0x00000000005c7805 */ /* 0x000fe4000001ff00 */
[----:B------:R-:W-:Y:S01]  /*0200*/  CS2R R124, SRZ ;  /* 0x00000000007c7805 */ /* 0x000fe2000001ff00 */
[----:B---3--:R-:W-:Y:S01]  /*0210*/  UIMAD.WIDE UR4, UR9, 0x4, UR4 ;  /* 0x00000004090478a5 */ /* 0x008fe2000f8e0204 */
[----:B------:R-:W-:Y:S02]  /*0220*/  CS2R R122, SRZ ;  /* 0x00000000007a7805 */ /* 0x000fe4000001ff00 */
[----:B--2---:R-:W-:Y:S01]  /*0230*/  SHF.L.U32 R40, R139, 0x1, RZ ;  /* 0x000000018b287819 */ /* 0x004fe200000006ff */
[----:B----4-:R-:W-:Y:S01]  /*0240*/  USHF.L.U32 UR10, UR10, 0x6, URZ ;  /* 0x000000060a0a7899 */ /* 0x010fe200080006ff */
[----:B------:R-:W-:Y:S02]  /*0250*/  CS2R R10, SRZ ;  /* 0x00000000000a7805 */ /* 0x000fe4000001ff00 */
[----:B------:R-:W-:-:S02]  /*0260*/  CS2R R12, SRZ ;  /* 0x00000000000c7805 */ /* 0x000fc4000001ff00 */
[----:B------:R-:W-:Y:S01]  /*0270*/  LOP3.LUT R40, R40, 0xc0, RZ, 0xc0, !PT ;  /* 0x000000c028287812 */ /* 0x000fe200078ec0ff */
[----:B------:R-:W0:Y:S01]  /*0280*/  LDCU UR9, c[0x0][0x384] ;  /* 0x00007080ff0977ac */ /* 0x000e220008000800 */
[----:B------:R-:W-:Y:S02]  /*0290*/  CS2R R62, SRZ ;  /* 0x00000000003e7805 */ /* 0x000fe4000001ff00 */
[----:B------:R-:W-:Y:S02]  /*02a0*/  CS2R R64, SRZ ;  /* 0x0000000000407805 */ /* 0x000fe4000001ff00 */
[----:B------:R-:W-:Y:S02]  /*02b0*/  IADD3 R40, PT, PT, R40, UR8, RZ ;  /* 0x0000000828287c10 */ /* 0x000fe4000fffe0ff */
[----:B------:R-:W-:Y:S02]  /*02c0*/  CS2R R94, SRZ ;  /* 0x00000000005e7805 */ /* 0x000fe4000001ff00 */
[----:B------:R-:W-:-:S02]  /*02d0*/  CS2R R96, SRZ ;  /* 0x0000000000607805 */ /* 0x000fc4000001ff00 */
[----:B------:R-:W-:Y:S02]  /*02e0*/  CS2R R132, SRZ ;  /* 0x0000000000847805 */ /* 0x000fe4000001ff00 */
[----:B------:R-:W-:Y:S02]  /*02f0*/  CS2R R130, SRZ ;  /* 0x0000000000827805 */ /* 0x000fe4000001ff00 */
[----:B------:R-:W-:Y:S02]  /*0300*/  CS2R R128, SRZ ;  /* 0x0000000000807805 */ /* 0x000fe4000001ff00 */
[----:B------:R-:W-:Y:S02]  /*0310*/  CS2R R14, SRZ ;  /* 0x00000000000e7805 */ /* 0x000fe4000001ff00 */
        /* <DEDUP_REMOVED lines=8> */
[----:B0-----:R-:W-:Y:S02]  /*03a0*/  MOV R121, UR9 ;  /* 0x0000000900797c02 */ /* 0x001fe40008000f00 */
[----:B------:R-:W-:Y:S02]  /*03b0*/  CS2R R20, SRZ ;  /* 0x0000000000147805 */ /* 0x000fe4000001ff00 */
[----:B------:R-:W-:Y:S02]  /*03c0*/  CS2R R70, SRZ ;  /* 0x0000000000467805 */ /* 0x000fe4000001ff00 */
[----:B------:R-:W-:Y:S02]  /*03d0*/  CS2R R72, SRZ ;  /* 0x0000000000487805 */ /* 0x000fe4000001ff00 */
[----:B------:R-:W-:Y:S02]  /*03e0*/  CS2R R102, SRZ ;  /* 0x0000000000667805 */ /* 0x000fe4000001ff00 */
[----:B------:R-:W-:-:S02]  /*03f0*/  CS2R R104, SRZ ;  /* 0x0000000000687805 */ /* 0x000fc4000001ff00 */
[----:B------:R-:W-:Y:S02]  /*0400*/  CS2R R142, SRZ ;  /* 0x00000000008e7805 */ /* 0x000fe4000001ff00 */
[----:B------:R-:W-:Y:S02]  /*0410*/  CS2R R140, SRZ ;  /* 0x00000000008c7805 */ /* 0x000fe4000001ff00 */
[----:B------:R-:W-:Y:S02]  /*0420*/  MOV R138, RZ ;  /* 0x000000ff008a7202 */ /* 0x000fe40000000f00 */
        /* <DEDUP_REMOVED lines=13> */
[----:B------:R-:W-:Y:S02]  /*0500*/  MOV R152, RZ ;  /* 0x000000ff00987202 */ /* 0x000fe40000000f00 */
[----:B------:R-:W-:-:S02]  /*0510*/  CS2R R82, SRZ ;  /* 0x0000000000527805 */ /* 0x000fc4000001ff00 */
[----:B------:R-:W-:Y:S02]  /*0520*/  MOV R148, RZ ;  /* 0x000000ff00947202 */ /* 0x000fe40000000f00 */
[----:B------:R-:W-:Y:S02]  /*0530*/  CS2R R114, SRZ ;  /* 0x0000000000727805 */ /* 0x000fe4000001ff00 */
[----:B------:R-:W-:Y:S01]  /*0540*/  MOV R154, RZ ;  /* 0x000000ff009a7202 */ /* 0x000fe20000000f00 */
[----:B------:R-:W-:Y:S01]  /*0550*/  IMAD R126, R40, R121, UR10 ;  /* 0x0000000a287e7e24 */ /* 0x000fe2000f8e0279 */
[----:B------:R-:W0:Y:S01]  /*0560*/  LDCU.64 UR12, c[0x0][0x358] ;  /* 0x00006b00ff0c77ac */ /* 0x000e220008000a00 */
[----:B------:R-:W-:Y:S01]  /*0570*/  UIMAD.WIDE.U32 UR6, UR10, 0x4, UR6 ;  /* 0x000000040a0678a5 */ /* 0x000fe2000f8e0006 */
[----:B------:R-:W-:Y:S11]  /*0580*/  BRA.U !UP0, `(.L_x_0) ;  /* 0x0000000d083c7547 */ /* 0x000ff6000b800000 */
[----:B------:R-:W1:Y:S01]  /*0590*/  S2UR UR8, SR_CgaCtaId ;  /* 0x00000000000879c3 */ /* 0x000e620000008800 */
[----:B------:R-:W-:Y:S02]  /*05a0*/  MOV R41, UR5 ;  /* 0x0000000500297c02 */ /* 0x000fe40008000f00 */
[C---:B------:R-:W-:Y:S02]  /*05b0*/  SHF.L.U32 R38, R139.reuse, 0x2, RZ ;  /* 0x000000028b267819 */ /* 0x040fe400000006ff */
[----:B------:R-:W-:Y:S02]  /*05c0*/  MOV R161, R41 ;  /* 0x0000002900a17202 */ /* 0x000fe40000000f00 */
[----:B------:R-:W-:Y:S02]  /*05d0*/  SHF.L.U32 R41, R139, 0x3, RZ ;  /* 0x000000038b297819 */ /* 0x000fe400000006ff */
[----:B------:R-:W-:Y:S02]  /*05e0*/  SHF.R.U32.HI R151, RZ, 0x2, R139 ;  /* 0x00000002ff977819 */ /* 0x000fe4000001168b */
[----:B------:R-:W-:-:S02]  /*05f0*/  MOV R40, UR4 ;  /* 0x0000000400287c02 */ /* 0x000fc40008000f00 */
[----:B------:R-:W-:Y:S01]  /*0600*/  MOV R42, UR4 ;  /* 0x00000004002a7c02 */ /* 0x000fe20008000f00 */
[----:B------:R-:W-:Y:S01]  /*0610*/  UMOV UR4, 0x400 ;  /* 0x0000040000047882 */ /* 0x000fe20000000000 */
[C---:B------:R-:W-:Y:S02]  /*0620*/  LOP3.LUT R158, R38.reuse, 0x3c, RZ, 0xc0, !PT ;  /* 0x0000003c269e7812 */ /* 0x040fe400078ec0ff */
[----:B------:R-:W-:Y:S02]  /*0630*/  LOP3.LUT R40, R38, 0xc, RZ, 0xc0, !PT ;  /* 0x0000000c26287812 */ /* 0x000fe400078ec0ff */
[----:B------:R-:W-:Y:S02]  /*0640*/  LOP3.LUT R41, R41, 0x300, RZ, 0xc0, !PT ;  /* 0x0000030029297812 */ /* 0x000fe400078ec0ff */
[----:B------:R-:W-:Y:S02]  /*0650*/  LOP3.LUT R38, R151, 0x7, RZ, 0xc0, !PT ;  /* 0x0000000797267812 */ /* 0x000fe400078ec0ff */
[----:B------:R-:W-:Y:S01]  /*0660*/  MOV R43, UR5 ;  /* 0x00000005002b7c02 */ /* 0x000fe20008000f00 */
[----:B-1----:R-:W-:Y:S01]  /*0670*/  ULEA UR5, UR8, UR4, 0x18 ;  /* 0x0000000408057291 */ /* 0x002fe2000f8ec0ff */
[----:B------:R-:W-:-:S02]  /*0680*/  SHF.R.U32.HI R44, RZ, 0x4, R139 ;  /* 0x00000004ff2c7819 */ /* 0x000fc4000001168b */
[----:B------:R-:W-:Y:S01]  /*0690*/  MOV R160, R42 ;  /* 0x0000002a00a07202 */ /* 0x000fe20000000f00 */
[----:B------:R-:W-:Y:S01]  /*06a0*/  UMOV UR4, URZ ;  /* 0x000000ff00047c82 */ /* 0x000fe20008000000 */
[----:B------:R-:W-:Y:S01]  /*06b0*/  SHF.L.U32 R42, R139, 0xa, RZ ;  /* 0x0000000a8b2a7819 */ /* 0x000fe200000006ff */
[----:B------:R-:W-:Y:S01]  /*06c0*/  IMAD R158, R44, R121, R158 ;  /* 0x000000792c9e7224 */ /* 0x000fe200078e029e */
[C---:B------:R-:W-:Y:S01]  /*06d0*/  SHF.L.U32 R149, R151.reuse, 0x2, RZ ;  /* 0x0000000297957819 */ /* 0x040fe200000006ff */
[----:B------:R-:W-:Y:S01]  /*06e0*/  IMAD R151, R151, UR11, R40 ;  /* 0x0000000b97977c24 */ /* 0x000fe2000f8e0228 */
[----:B------:R-:W-:Y:S02]  /*06f0*/  LEA R41, R38, R41, 0x5 ;  /* 0x0000002926297211 */ /* 0x000fe400078e28ff */
[----:B------:R-:W-:Y:S02]  /*0700*/  LOP3.LUT R149, R149, 0xc00, R42, 0xf8, !PT ;  /* 0x00000c0095957812 */ /* 0x000fe400078ef82a */
[----:B------:R-:W-:-:S02]  /*0710*/  MOV R38, RZ ;  /* 0x000000ff00267202 */ /* 0x000fc40000000f00 */
[----:B------:R-:W-:Y:S02]  /*0720*/  MOV R162, UR6 ;  /* 0x0000000600a27c02 */ /* 0x000fe40008000f00 */
[----:B------:R-:W-:Y:S02]  /*0730*/  MOV R163, UR7 ;  /* 0x0000000700a37c02 */ /* 0x000fe40008000f00 */
[----:B------:R-:W-:-:S07]  /*0740*/  IADD3 R147, PT, PT, R41, UR5, RZ ;  /* 0x0000000529937c10 */ /* 0x000fce000fffe0ff */
.L_x_2:
[----:B------:R-:W1:Y:S08]  /*0750*/  LDC R56, c[0x0][0x388] ;  /* 0x0000e200ff387b82 */ /* 0x000e700000000800 */
[----:B------:R-:W2:Y:S01]  /*0760*/  LDC R121, c[0x0][0x384] ;  /* 0x0000e100ff797b82 */ /* 0x000ea20000000800 */
[----:B------:R-:W-:-:S04]  /*0770*/  IMAD.WIDE.U32 R44, R151, 0x4, R160 ;  /* 0x00000004972c7825 */ /* 0x000fc800078e00a0 */
[----:B------:R-:W-:Y:S02]  /*0780*/  IMAD.WIDE.U32 R48, R158, 0x4, R162 ;  /* 0x000000049e307825 */ /* 0x000fe400078e00a2 */
[----:B0-----:R-:W3:Y:S04]  /*0790*/  LDG.E.128 R44, desc[UR12][R44.64] ;  /* 0x0000000c2c2c7981 */ /* 0x001ee8000c1e1d00 */
[----:B------:R-:W4:Y:S01]  /*07a0*/  LDG.E.128 R48, desc[UR12][R48.64] ;  /* 0x0000000c30307981 */ /* 0x000f22000c1e1d00 */
[----:B-1----:R-:W-:-:S05]  /*07b0*/  LEA R41, R56, R151, 0x5 ;  /* 0x0000009738297211 */ /* 0x002fca00078e28ff */
[----:B------:R-:W-:Y:S01]  /*07c0*/  IMAD.WIDE.U32 R40, R41, 0x4, R160 ;  /* 0x0000000429287825 */ /* 0x000fe200078e00a0 */
[----:B--2---:R-:W-:-:S05]  /*07d0*/  LEA R53, R121, R158, 0x3 ;  /* 0x0000009e79357211 */ /* 0x004fca00078e18ff */
[----:B------:R-:W2:Y:S01]  /*07e0*/  LDG.E.128 R40, desc[UR12][R40.64] ;  /* 0x0000000c28287981 */ /* 0x000ea2000c1e1d00 */
[----:B------:R-:W-:-:S06]  /*07f0*/  IMAD.WIDE.U32 R52, R53, 0x4, R162 ;  /* 0x0000000435347825 */ /* 0x000fcc00078e00a2 */
[----:B------:R-:W5:Y:S01]  /*0800*/  LDG.E.128 R52, desc[UR12][R52.64] ;  /* 0x0000000c34347981 */ /* 0x000f62000c1e1d00 */
[----:B------:R-:W0:Y:S01]  /*0810*/  S2R R139, SR_TID.X ;  /* 0x00000000008b7919 */ /* 0x000e220000002100 */
[----:B------:R-:W1:Y:S01]  /*0820*/  S2UR UR7, SR_CgaCtaId ;  /* 0x00000000000779c3 */ /* 0x000e620000008800 */
[----:B------:R-:W-:Y:S02]  /*0830*/  UMOV UR6, 0x400 ;  /* 0x0000040000067882 */ /* 0x000fe40000000000 */
[----:B------:R-:W-:-:S04]  /*0840*/  UIADD3 UR6, UPT, UPT, UR6, 0x1000, URZ ;  /* 0x0000100006067890 */ /* 0x000fc8000fffe0ff */
[----:B-1----:R-:W-:Y:S01]  /*0850*/  ULEA UR6, UR7, UR6, 0x18 ;  /* 0x0000000607067291 */ /* 0x002fe2000f8ec0ff */
[----:B0-----:R-:W-:Y:S01]  /*0860*/  SHF.L.U32 R57, R139, 0x4, RZ ;  /* 0x000000048b397819 */ /* 0x001fe200000006ff */
[----:B------:R-:W-:-:S04]  /*0870*/  UIADD3 UR4, UPT, UPT, UR4, 0x10, URZ ;  /* 0x0000001004047890 */ /* 0x000fc8000fffe0ff */
[----:B------:R-:W-:Y:S02]  /*0880*/  MOV R153, UR6 ;  /* 0x0000000600997c02 */ /* 0x000fe40008000f00 */
[----:B------:R-:W-:Y:S01]  /*0890*/  ISETP.LE.AND P1, PT, R56, UR4, PT ;  /* 0x0000000438007c0c */ /* 0x000fe2000bf23270 */
[----:B---3--:R-:W-:Y:S04]  /*08a0*/  STS [R149+UR5], R44 ;  /* 0x0000002c95007988 */ /* 0x008fe80008000805 */
[----:B------:R-:W-:Y:S04]  /*08b0*/  STS [R149+UR5+0x100], R45 ;  /* 0x0001002d95007988 */ /* 0x000fe80008000805 */
[----:B------:R-:W-:Y:S04]  /*08c0*/  STS [R149+UR5+0x200], R46 ;  /* 0x0002002e95007988 */ /* 0x000fe80008000805 */
[----:B------:R-:W-:Y:S04]  /*08d0*/  STS [R149+UR5+0x300], R47 ;  /* 0x0003002f95007988 */ /* 0x000fe80008000805 */
[----:B--2---:R0:W-:Y:S04]  /*08e0*/  STS [R149+UR5+0x80], R40 ;  /* 0x0000802895007988 */ /* 0x0041e80008000805 */
[----:B------:R1:W-:Y:S04]  /*08f0*/  STS [R149+UR5+0x180], R41 ;  /* 0x0001802995007988 */ /* 0x0003e80008000805 */
[----:B------:R1:W-:Y:S04]  /*0900*/  STS [R149+UR5+0x280], R42 ;  /* 0x0002802a95007988 */ /* 0x0003e80008000805 */
[----:B------:R1:W-:Y:S04]  /*0910*/  STS [R149+UR5+0x380], R43 ;  /* 0x0003802b95007988 */ /* 0x0003e80008000805 */
[----:B----4-:R1:W-:Y:S04]  /*0920*/  STS.128 [R57+UR6], R48 ;  /* 0x0000003039007988 */ /* 0x0103e80008000c06 */
[----:B-----5:R1:W-:Y:S01]  /*0930*/  STS.128 [R57+UR6+0x800], R52 ;  /* 0x0008003439007988 */ /* 0x0203e20008000c06 */
[----:B0-----:R-:W-:Y:S01]  /*0940*/  LOP3.LUT R40, R57, 0x30, RZ, 0xc0, !PT ;  /* 0x0000003039287812 */ /* 0x001fe200078ec0ff */
[----:B------:R-:W-:-:S03]  /*0950*/  UMOV UR6, 0x80 ;  /* 0x0000008000067882 */ /* 0x000fc60000000000 */
[----:B------:R-:W-:Y:S01]  /*0960*/  IADD3 R153, PT, PT, R40, 0x80, R153 ;  /* 0x0000008028997810 */ /* 0x000fe20007ffe099 */
[----:B------:R-:W-:Y:S06]  /*0970*/  BAR.SYNC.DEFER_BLOCKING 0x0 ;  /* 0x0000000000007b1d */ /* 0x000fec0000010000 */
.L_x_1:
[----:B-1----:R-:W-:Y:S04]  /*0980*/  LDS.128 R56, [R147+UR6+-0x80] ;  /* 0xffff800693387984 */ /* 0x002fe80008000c00 */
[----:B------:R-:W0:Y:S04]  /*0990*/  LDS.128 R52, [R153+-0x80] ;  /* 0xffff800099347984 */ /* 0x000e280000000c00 */
[----:B------:R-:W1:Y:S04]  /*09a0*/  LDS.128 R48, [R153+-0x40] ;  /* 0xffffc00099307984 */ /* 0x000e680000000c00 */
[----:B------:R-:W2:Y:S04]  /*09b0*/  LDS.128 R44, [R153] ;  /* 0x00000000992c7984 */ /* 0x000ea80000000c00 */
[----:B------:R3:W4:Y:S02]  /*09c0*/  LDS.128 R40, [R153+0x40] ;  /* 0x0000400099287984 */ /* 0x0007240000000c00 */
[----:B---3--:R-:W-:Y:S01]  /*09d0*/  IADD3 R153, PT, PT, R153, 0x100, RZ ;  /* 0x0000010099997810 */ /* 0x008fe20007ffe0ff */
[C---:B0-----:R-:W-:Y:S01]  /*09e0*/  FFMA R143, R56.reuse, R52, R143 ;  /* 0x00000034388f7223 */ /* 0x041fe2000000008f */
[C---:B------:R-:W-:Y:S01]  /*09f0*/  FFMA R154, R56.reuse, R53, R154 ;  /* 0x00000035389a7223 */ /* 0x040fe2000000009a */
[C---:B------:R-:W-:Y:S01]  /*0a00*/  FFMA R145, R56.reuse, R54, R145 ;  /* 0x0000003638917223 */ /* 0x040fe20000000091 */
[C---:B------:R-:W-:Y:S01]  /*0a10*/  FFMA R156, R56.reuse, R55, R156 ;  /* 0x00000037389c7223 */ /* 0x040fe2000000009c */
[C---:B-1----:R-:W-:Y:S01]  /*0a20*/  FFMA R115, R56.reuse, R48, R115 ;  /* 0x0000003038737223 */ /* 0x042fe20000000073 */
[C---:B------:R-:W-:Y:S01]  /*0a30*/  FFMA R112, R56.reuse, R49, R112 ;  /* 0x0000003138707223 */ /* 0x040fe20000000070 */
[C---:B------:R-:W-:Y:S01]  /*0a40*/  FFMA R117, R56.reuse, R50, R117 ;  /* 0x0000003238757223 */ /* 0x040fe20000000075 */
[C---:B------:R-:W-:Y:S01]  /*0a50*/  FFMA R114, R56.reuse, R51, R114 ;  /* 0x0000003338727223 */ /* 0x040fe20000000072 */
[C---:B--2---:R-:W-:Y:S01]  /*0a60*/  FFMA R83, R56.reuse, R44, R83 ;  /* 0x0000002c38537223 */ /* 0x044fe20000000053 */
[C---:B------:R-:W-:Y:S01]  /*0a70*/  FFMA R80, R56.reuse, R45, R80 ;  /* 0x0000002d38507223 */ /* 0x040fe20000000050 */
[C---:B------:R-:W-:Y:S01]  /*0a80*/  FFMA R85, R56.reuse, R46, R85 ;  /* 0x0000002e38557223 */ /* 0x040fe20000000055 */
[C---:B------:R-:W-:Y:S01]  /*0a90*/  FFMA R82, R56.reuse, R47, R82 ;  /* 0x0000002f38527223 */ /* 0x040fe20000000052 */
[C---:B----4-:R-:W-:Y:S01]  /*0aa0*/  FFMA R33, R56.reuse, R40, R33 ;  /* 0x0000002838217223 */ /* 0x050fe20000000021 */
[C---:B------:R-:W-:Y:S01]  /*0ab0*/  FFMA R28, R56.reuse, R41, R28 ;  /* 0x00000029381c7223 */ /* 0x040fe2000000001c */
[C---:B------:R-:W-:Y:S01]  /*0ac0*/  FFMA R31, R56.reuse, R42, R31 ;  /* 0x0000002a381f7223 */ /* 0x040fe2000000001f */
[----:B------:R-:W-:Y:S01]  /*0ad0*/  FFMA R26, R56, R43, R26 ;  /* 0x0000002b381a7223 */ /* 0x000fe2000000001a */
[C---:B------:R-:W-:Y:S01]  /*0ae0*/  FFMA R148, R57.reuse, R52, R148 ;  /* 0x0000003439947223 */ /* 0x040fe20000000094 */
        /* <DEDUP_REMOVED lines=46> */
[----:B------:R-:W-:-:S02]  /*0dd0*/  FFMA R14, R59, R43, R14 ;  /* 0x0000002b3b0e7223 */ /* 0x000fc4000000000e */
[----:B------:R-:W0:Y:S01]  /*0de0*/  LDS.128 R56, [R147+UR6+-0x70] ;  /* 0xffff900693387984 */ /* 0x000e220008000c00 */
[----:B------:R-:W-:-:S04]  /*0df0*/  UIADD3 UR6, UPT, UPT, UR6, 0x100, URZ ;  /* 0x0000010006067890 */ /* 0x000fc8000fffe0ff */
[----:B------:R-:W-:Y:S01]  /*0e00*/  UISETP.NE.AND UP0, UPT, UR6, 0x1080, UPT ;  /* 0x000010800600788c */ /* 0x000fe2000bf05270 */
[C---:B0-----:R-:W-:Y:S01]  /*0e10*/  FFMA R129, R56.reuse, R52, R129 ;  /* 0x0000003438817223 */ /* 0x041fe20000000081 */
        /* <DEDUP_REMOVED lines=63> */
[----:B------:R-:W-:Y:S06]  /*1210*/  BRA.U UP0, `(.L_x_1) ;  /* 0xfffffff500d87547 */ /* 0x000fec000b83ffff */
[----:B------:R-:W-:Y:S01]  /*1220*/  SHF.L.U32 R41, R121, 0x4, RZ ;  /* 0x0000000479297819 */ /* 0x000fe200000006ff */
[----:B------:R-:W-:Y:S01]  /*1230*/  BAR.SYNC.DEFER_BLOCKING 0x0 ;  /* 0x0000000000007b1d */ /* 0x000fe20000010000 */
[----:B------:R-:W-:-:S03]  /*1240*/  IADD3 R160, P0, PT, R160, 0x40, RZ ;  /* 0x00000040a0a07810 */ /* 0x000fc60007f1e0ff */
[----:B------:R-:W-:Y:S01]  /*1250*/  IMAD.WIDE R162, R41, 0x4, R162 ;  /* 0x0000000429a27825 */ /* 0x000fe200078e02a2 */
[----:B------:R-:W-:Y:S01]  /*1260*/  IADD3.X R161, PT, PT, RZ, R161, RZ, P0, !PT ;  /* 0x000000a1ffa17210 */ /* 0x000fe200007fe4ff */
[----:B------:R-:W-:Y:S08]  /*1270*/  @!P1 BRA `(.L_x_2) ;  /* 0xfffffff400349947 */ /* 0x000ff0000383ffff */
.L_x_0:
[----:B------:R-:W-:Y:S01]  /*1280*/  SHF.R.U32.HI R40, RZ, 0x2, R139 ;  /* 0x00000002ff287819 */ /* 0x000fe2000001168b */
[----:B------:R-:W1:Y:S01]  /*1290*/  LDCU.64 UR4, c[0x0][0x3a8] ;  /* 0x00007500ff0477ac */ /* 0x000e620008000a00 */
[----:B------:R-:W-:Y:S02]  /*12a0*/  SHF.L.U32 R139, R139, 0x2, RZ ;  /* 0x000000028b8b7819 */ /* 0x000fe400000006ff */
[----:B------:R-:W-:Y:S01]  /*12b0*/  LOP3.LUT R40, R40, 0x7, RZ, 0xc0, !PT ;  /* 0x0000000728287812 */ /* 0x000fe200078ec0ff */
[----:B------:R-:W2:Y:S01]  /*12c0*/  LDCU UR6, c[0x0][0x38c] ;  /* 0x00007180ff0677ac */ /* 0x000ea20008000800 */
[----:B------:R-:W-:-:S03]  /*12d0*/  LOP3.LUT R139, R139, 0xc, RZ, 0xc0, !PT ;  /* 0x0000000c8b8b7812 */ /* 0x000fc600078ec0ff */
[----:B------:R-:W-:Y:S01]  /*12e0*/  IMAD R40, R40, R121, RZ ;  /* 0x0000007928287224 */ /* 0x000fe200078e02ff */
[----:B------:R-:W3:Y:S04]  /*12f0*/  LDCU UR7, c[0x0][0x3a0] ;  /* 0x00007400ff0777ac */ /* 0x000ee80008000800 */
[----:B------:R-:W-:Y:S02]  /*1300*/  LEA R44, R40, R139, 0x3 ;  /* 0x0000008b282c7211 */ /* 0x000fe400078e18ff */
[----:B------:R-:W-:Y:S02]  /*1310*/  SHF.R.S32.HI R139, RZ, 0x1f, R126 ;  /* 0x0000001fff8b7819 */ /* 0x000fe4000001147e */
[----:B------:R-:W-:-:S04]  /*1320*/  IADD3 R40, P0, PT, R126, R44, RZ ;  /* 0x0000002c7e287210 */ /* 0x000fc80007f1e0ff */
[----:B------:R-:W-:Y:S02]  /*1330*/  LEA.HI.X.SX32 R41, R44, R139, 0x1, P0 ;  /* 0x0000008b2c297211 */ /* 0x000fe400000f0eff */
[----:B-1----:R-:W-:-:S04]  /*1340*/  LEA R50, P0, R40, UR4, 0x2 ;  /* 0x0000000428327c11 */ /* 0x002fc8000f8010ff */
[----:B------:R-:W-:-:S05]  /*1350*/  LEA.HI.X R51, R40, UR5, R41, 0x2, P0 ;  /* 0x0000000528337c11 */ /* 0x000fca00080f1429 */
[----:B0-----:R-:W3:Y:S01]  /*1360*/  LDG.E.128 R40, desc[UR12][R50.64] ;  /* 0x0000000c32287981 */ /* 0x001ee2000c1e1d00 */
[----:B------:R-:W-:Y:S01]  /*1370*/  IADD3 R52, PT, PT, R44, R121, RZ ;  /* 0x000000792c347210 */ /* 0x000fe20007ffe0ff */
[----:B--2---:R-:W-:Y:S01]  /*1380*/  FMUL R143, R143, UR6 ;  /* 0x000000068f8f7c20 */ /* 0x004fe20008400000 */
[----:B------:R-:W-:Y:S01]  /*1390*/  FMUL R154, R154, UR6 ;  /* 0x000000069a9a7c20 */ /* 0x000fe20008400000 */
[----:B------:R-:W-:Y:S01]  /*13a0*/  FMUL R145, R145, UR6 ;  /* 0x0000000691917c20 */ /* 0x000fe20008400000 */
[----:B------:R-:W-:Y:S01]  /*13b0*/  IADD3 R44, P0, PT, R126, R52, RZ ;  /* 0x000000347e2c7210 */ /* 0x000fe20007f1e0ff */
[----:B------:R-:W-:-:S03]  /*13c0*/  FMUL R156, R156, UR6 ;  /* 0x000000069c9c7c20 */ /* 0x000fc60008400000 */
[----:B------:R-:W-:Y:S02]  /*13d0*/  LEA.HI.X.SX32 R45, R52, R139, 0x1, P0 ;  /* 0x0000008b342d7211 */ /* 0x000fe400000f0eff */
[----:B------:R-:W-:-:S04]  /*13e0*/  LEA R48, P0, R44, UR4, 0x2 ;  /* 0x000000042c307c11 */ /* 0x000fc8000f8010ff */
[----:B------:R-:W-:Y:S01]  /*13f0*/  LEA.HI.X R49, R44, UR5, R45, 0x2, P0 ;  /* 0x000000052c317c11 */ /* 0x000fe200080f142d */
[----:B---3--:R-:W-:Y:S01]  /*1400*/  FFMA R40, R40, UR7, R143 ;  /* 0x0000000728287c23 */ /* 0x008fe2000800008f */
[----:B------:R-:W-:Y:S01]  /*1410*/  FFMA R41, R41, UR7, R154 ;  /* 0x0000000729297c23 */ /* 0x000fe2000800009a */
[----:B------:R-:W-:Y:S01]  /*1420*/  FFMA R42, R42, UR7, R145 ;  /* 0x000000072a2a7c23 */ /* 0x000fe20008000091 */
[----:B------:R-:W-:-:S05]  /*1430*/  FFMA R43, R43, UR7, R156 ;  /* 0x000000072b2b7c23 */ /* 0x000fca000800009c */
[----:B------:R0:W-:Y:S04]  /*1440*/  STG.E.128 desc[UR12][R50.64], R40 ;  /* 0x0000002832007986 */ /* 0x0001e8000c101d0c */
[----:B------:R-:W2:Y:S01]  /*1450*/  LDG.E.128 R44, desc[UR12][R48.64] ;  /* 0x0000000c302c7981 */ /* 0x000ea2000c1e1d00 */
[----:B------:R-:W-:Y:S01]  /*1460*/  IADD3 R54, PT, PT, R52, R121, RZ ;  /* 0x0000007934367210 */ /* 0x000fe20007ffe0ff */
[----:B------:R-:W-:Y:S01]  /*1470*/  FMUL R55, R148, UR6 ;  /* 0x0000000694377c20 */ /* 0x000fe20008400000 */
[----:B------:R-:W-:Y:S01]  /*1480*/  FMUL R150, R150, UR6 ;  /* 0x0000000696967c20 */ /* 0x000fe20008400000 */
[----:B------:R-:W-:Y:S01]  /*1490*/  FMUL R141, R141, UR6 ;  /* 0x000000068d8d7c20 */ /* 0x000fe20008400000 */
[----:B------:R-:W-:Y:S01]  /*14a0*/  IADD3 R53, P0, PT, R126, R54, RZ ;  /* 0x000000367e357210 */ /* 0x000fe20007f1e0ff */
[----:B------:R-:W-:-:S03]  /*14b0*/  FMUL R152, R152, UR6 ;  /* 0x0000000698987c20 */ /* 0x000fc60008400000 */
[----:B------:R-:W-:Y:S02]  /*14c0*/  LEA.HI.X.SX32 R56, R54, R139, 0x1, P0 ;  /* 0x0000008b36387211 */ /* 0x000fe400000f0eff */
[----:B------:R-:W-:-:S04]  /*14d0*/  LEA R52, P0, R53, UR4, 0x2 ;  /* 0x0000000435347c11 */ /* 0x000fc8000f8010ff */
[----:B------:R-:W-:Y:S01]  /*14e0*/  LEA.HI.X R53, R53, UR5, R56, 0x2, P0 ;  /* 0x0000000535357c11 */ /* 0x000fe200080f1438 */
[----:B--2---:R-:W-:Y:S01]  /*14f0*/  FFMA R44, R44, UR7, R55 ;  /* 0x000000072c2c7c23 */ /* 0x004fe20008000037 */
[----:B------:R-:W-:Y:S01]  /*1500*/  FFMA R45, R45, UR7, R150 ;  /* 0x000000072d2d7c23 */ /* 0x000fe20008000096 */
[----:B------:R-:W-:Y:S01]  /*1510*/  FFMA R46, R46, UR7, R141 ;  /* 0x000000072e2e7c23 */ /* 0x000fe2000800008d */
[----:B------:R-:W-:-:S05]  /*1520*/  FFMA R47, R47, UR7, R152 ;  /* 0x000000072f2f7c23 */ /* 0x000fca0008000098 */
[----:B------:R1:W-:Y:S04]  /*1530*/  STG.E.128 desc[UR12][R48.64], R44 ;  /* 0x0000002c30007986 */ /* 0x0003e8000c101d0c */
[----:B0-----:R-:W2:Y:S01]  /*1540*/  LDG.E.128 R40, desc[UR12][R52.64] ;  /* 0x0000000c34287981 */ /* 0x001ea2000c1e1d00 */
        /* <DEDUP_REMOVED lines=14> */
[----:B-1----:R-:W2:Y:S01]  /*1630*/  LDG.E.128 R44, desc[UR12][R54.64] ;  /* 0x0000000c362c7981 */ /* 0x002ea2000c1e1d00 */
        /* <DEDUP_REMOVED lines=60> */
[----:B------:R-:W-:Y:S01]  /*1a00*/  FMUL R121, R116, UR6 ;  /* 0x0000000674797c20 */ /* 0x000fe20008400000 */
[----:B------:R-:W-:Y:S01]  /*1a10*/  FMUL R118, R118, UR6 ;  /* 0x0000000676767c20 */ /* 0x000fe20008400000 */
[----:B------:R-:W-:Y:S01]  /*1a20*/  FMUL R119, R119, UR6 ;  /* 0x0000000677777c20 */ /* 0x000fe20008400000 */
[----:B------:R-:W-:Y:S01]  /*1a30*/  FMUL R120, R120, UR6 ;  /* 0x0000000678787c20 */ /* 0x000fe20008400000 */
[----:B--2---:R-:W-:Y:S01]  /*1a40*/  FFMA R44, R44, UR7, R121 ;  /* 0x000000072c2c7c23 */ /* 0x004fe20008000079 */
[----:B------:R-:W-:Y:S01]  /*1a50*/  FFMA R45, R45, UR7, R118 ;  /* 0x000000072d2d7c23 */ /* 0x000fe20008000076 */
[----:B------:R-:W-:Y:S01]  /*1a60*/  FFMA R46, R46, UR7, R119 ;  /* 0x000000072e2e7c23 */ /* 0x000fe20008000077 */
[----:B------:R-:W-:-:S05]  /*1a70*/  FFMA R47, R47, UR7, R120 ;  /* 0x000000072f2f7c23 */ /* 0x000fca0008000078 */
[----:B------:R1:W-:Y:S04]  /*1a80*/  STG.E.128 desc[UR12][R126.64], R44 ;  /* 0x0000002c7e007986 */ /* 0x0003e8000c101d0c */
[----:B0-----:R-:W2:Y:S01]  /*1a90*/  LDG.E.128 R40, desc[UR12][R50.64+0x40] ;  /* 0x0000400c32287981 */ /* 0x001ea2000c1e1d00 */
        /* <DEDUP_REMOVED lines=158> */
[----:B------:R-:W-:Y:S04]  /*2480*/  STG.E.128 desc[UR12][R126.64+0x80], R44 ;  /* 0x0000802c7e007986 */ /* 0x000fe8000c101d0c */
        /* <DEDUP_REMOVED lines=10> */
[----:B------:R-:W2:Y:S01]  /*2530*/  LDG.E.128 R32, desc[UR12][R48.64+0xc0] ;  /* 0x0000c00c30207981 */ /* 0x000ea2000c1e1d00 */
        /* <DEDUP_REMOVED lines=68> */
[----:B------:R-:W-:Y:S01]  /*2980*/  STG.E.128 desc[UR12][R126.64+0xc0], R8 ;  /* 0x0000c0087e007986 */ /* 0x000fe2000c101d0c */
[----:B------:R-:W-:Y:S05]  /*2990*/  EXIT ;  /* 0x000000000000794d */ /* 0x000fea0003800000 */
.L_x_3:
[----:B------:R-:W-:-:S00]  /*29a0*/  BRA `(.L_x_3) ;  /* 0xfffffffc00fc7947 */ /* 0x000fc0000383ffff */
[----:B------:R-:W-:-:S00]  /*29b0*/  NOP ;  /* 0x0000000000007918 */ /* 0x000fc00000000000 */
        /* <DEDUP_REMOVED lines=12> */
.L_x_8:


//--------------------- .text._Z27sgemmLab4RegWarpTilingMatchILi128ELi128ELi16ELi8ELi4ELi8ELi4ELi1ELi4ELi128EEviiifPKfS1_fPf --------------------------
	.section	.text._Z27sgemmLab4RegWarpTilingMatchILi128ELi128ELi16ELi8ELi4ELi8ELi4ELi1ELi4ELi128EEviiifPKfS1_fPf,"ax",@progbits
	.align	128
        .global         _Z27sgemmLab4RegWarpTilingMatchILi128ELi128ELi16ELi8ELi4ELi8ELi4ELi1ELi4ELi128EEviiifPKfS1_fPf
        .type           _Z27sgemmLab4RegWarpTilingMatchILi128ELi128ELi16ELi8ELi4ELi8ELi4ELi1ELi4ELi128EEviiifPKfS1_fPf,@function
        .size           _Z27sgemmLab4RegWarpTilingMatchILi128ELi128ELi16ELi8ELi4ELi8ELi4ELi1ELi4ELi128EEviiifPKfS1_fPf,(.L_x_9 - _Z27sgemmLab4RegWarpTilingMatchILi128ELi128ELi16ELi8ELi4ELi8ELi4ELi1ELi4ELi128EEviiifPKfS1_fPf)
        .other          _Z27sgemmLab4RegWarpTilingMatchILi128ELi128ELi16ELi8ELi4ELi8ELi4ELi1ELi4ELi128EEviiifPKfS1_fPf,@"STO_CUDA_ENTRY STV_DEFAULT"
_Z27sgemmLab4RegWarpTilingMatchILi128ELi128ELi16ELi8ELi4ELi8ELi4ELi1ELi4ELi128EEviiifPKfS1_fPf:
.text._Z27sgemmLab4RegWarpTilingMatchILi128ELi128ELi16ELi8ELi4ELi8ELi4ELi1ELi4ELi128EEviiifPKfS1_fPf:
[----:B------:R-:W-:Y:S01]  /*0000*/  LDC R1, c[0x0][0x37c] ;  /* 0x0000df00ff017b82 */ /* 0x000fe20000000800 */
[----:B------:R-:W0:Y:S07]  /*0010*/  S2R R5, SR_CTAID.X ;  /* 0x0000000000057919 */ /* 0x000e2e0000002500 */
[----:B------:R-:W1:Y:S01]  /*0020*/  LDC R154, c[0x0][0x388] ;  /* 0x0000e200ff9a7b82 */ /* 0x000e620000000800 */
[----:B------:R-:W2:Y:S01]  /*0030*/  LDCU UR5, c[0x0][0x384] ;  /* 0x00007080ff0577ac */ /* 0x000ea20008000800 */
[----:B------:R-:W-:Y:S01]  /*0040*/  HFMA2 R127, -RZ, RZ, 0, 0 ;  /* 0x00000000ff7f7431 */ /* 0x000fe200000001ff */
[----:B------:R-:W3:Y:S01]  /*0050*/  S2R R151, SR_TID.X ;  /* 0x0000000000977919 */ /* 0x000ee20000002100 */
[----:B------:R-:W-:Y:S01]  /*0060*/  CS2R R60, SRZ ;  /* 0x00000000003c7805 */ /* 0x000fe2000001ff00 */
[----:B------:R-:W4:Y:S01]  /*0070*/  LDCU.64 UR8, c[0x0][0x358] ;  /* 0x00006b00ff0877ac */ /* 0x000f220008000a00 */
[----:B------:R-:W-:-:S02]  /*0080*/  CS2R R32, SRZ ;  /* 0x0000000000207805 */ /* 0x000fc4000001ff00 */
[----:B------:R-:W-:Y:S01]  /*0090*/  CS2R R34, SRZ ;  /* 0x0000000000227805 */ /* 0x000fe2000001ff00 */
[----:B------:R-:W5:Y:S01]  /*00a0*/  S2UR UR4, SR_CTAID.Y ;  /* 0x00000000000479c3 */ /* 0x000f620000002600 */
[----:B------:R-:W-:Y:S02]  /*00b0*/  CS2R R88, SRZ ;  /* 0x0000000000587805 */ /* 0x000fe4000001ff00 */
[----:B------:R-:W-:Y:S02]  /*00c0*/  CS2R R86, SRZ ;  /* 0x0000000000567805 */ /* 0x000fe4000001ff00 */
[----:B------:R-:W-:Y:S02]  /*00d0*/  CS2R R84, SRZ ;  /* 0x0000000000547805 */ /* 0x000fe4000001ff00 */
[----:B------:R-:W-:Y:S02]  /*00e0*/  MOV R120, RZ ;  /* 0x000000ff00787202 */ /* 0x000fe40000000f00 */
[----:B------:R-:W-:-:S02]  /*00f0*/  CS2R R118, SRZ ;  /* 0x0000000000767805 */ /* 0x000fc4000001ff00 */
[----:B------:R-:W-:Y:S02]  /*0100*/  CS2R R116, SRZ ;  /* 0x0000000000747805 */ /* 0x000fe4000001ff00 */
[----:B------:R-:W-:Y:S01]  /*0110*/  CS2R R6, SRZ ;  /* 0x0000000000067805 */ /* 0x000fe2000001ff00 */
[----:B------:R-:W4:Y:S01]  /*0120*/  LDC.64 R160, c[0x0][0x398] ;  /* 0x0000e600ffa07b82 */ /* 0x000f220000000a00 */
[----:B------:R-:W-:Y:S02]  /*0130*/  CS2R R56, SRZ ;  /* 0x0000000000387805 */ /* 0x000fe4000001ff00 */
[----:B------:R-:W-:Y:S02]  /*0140*/  CS2R R58, SRZ ;  /* 0x00000000003a7805 */ /* 0x000fe4000001ff00 */
[----:B--2---:R-:W-:Y:S02]  /*0150*/  MOV R121, UR5 ;  /* 0x0000000500797c02 */ /* 0x004fe40008000f00 */
[----:B------:R-:W-:-:S02]  /*0160*/  CS2R R92, SRZ ;  /* 0x00000000005c7805 */ /* 0x000fc4000001ff00 */
[----:B------:R-:W-:Y:S02]  /*0170*/  CS2R R90, SRZ ;  /* 0x00000000005a7805 */ /* 0x000fe4000001ff00 */
[----:B------:R-:W-:Y:S02]  /*0180*/  CS2R R124, SRZ ;  /* 0x00000000007c7805 */ /* 0x000fe4000001ff00 */
[----:B------:R-:W-:Y:S01]  /*0190*/  CS2R R122, SRZ ;  /* 0x00000000007a7805 */ /* 0x000fe2000001ff00 */
[----:B------:R-:W2:Y:S01]  /*01a0*/  LDC.64 R36, c[0x0][0x390] ;  /* 0x0000e400ff247b82 */ /* 0x000ea20000000a00 */
[----:B-1----:R-:W-:Y:S02]  /*01b0*/  ISETP.GE.AND P0, PT, R154, 0x1, PT ;  /* 0x000000019a00780c */ /* 0x002fe40003f06270 */
[----:B------:R-:W-:Y:S02]  /*01c0*/  CS2R R8, SRZ ;  /* 0x0000000000087805 */ /* 0x000fe4000001ff00 */
[----:B------:R-:W-:-:S02]  /*01d0*/  CS2R R10, SRZ ;  /* 0x00000000000a7805 */ /* 0x000fc4000001ff00 */
[----:B------:R-:W-:Y:S02]  /*01e0*/  CS2R R64, SRZ ;  /* 0x0000000000407805 */ /* 0x000fe4000001ff00 */
[----:B------:R-:W-:Y:S02]  /*01f0*/  CS2R R62, SRZ ;  /* 0x00000000003e7805 */ /* 0x000fe4000001ff00 */
[----:B------:R-:W-:Y:S02]  /*0200*/  CS2R R96, SRZ ;  /* 0x0000000000607805 */ /* 0x000fe4000001ff00 */
[----:B0-----:R-:W-:Y:S01]  /*0210*/  SHF.L.U32 R5, R5, 0x7, RZ ;  /* 0x0000000705057819 */ /* 0x001fe200000006ff */
[----:B-----5:R-:W-:Y:S01]  /*0220*/  USHF.L.U32 UR4, UR4, 0x7, URZ ;  /* 0x0000000704047899 */ /* 0x020fe200080006ff */
[----:B------:R-:W-:Y:S02]  /*0230*/  CS2R R94, SRZ ;  /* 0x00000000005e7805 */ /* 0x000fe4000001ff00 */
[----:B------:R-:W-:-:S02]  /*0240*/  CS2R R130, SRZ ;  /* 0x0000000000827805 */ /* 0x000fc4000001ff00 */
[C---:B---3--:R-:W-:Y:S02]  /*0250*/  SHF.L.U32 R2, R151.reuse, 0x1, RZ ;  /* 0x0000000197027819 */ /* 0x048fe400000006ff */
[----:B------:R-:W-:Y:S02]  /*0260*/  CS2R R128, SRZ ;  /* 0x0000000000807805 */ /* 0x000fe4000001ff00 */
[----:B------:R-:W-:Y:S01]  /*0270*/  LOP3.LUT R0, R151, 0x40, RZ, 0xc0, !PT ;  /* 0x0000004097007812 */ /* 0x000fe200078ec0ff */
[----:B------:R-:W-:Y:S01]  /*0280*/  IMAD R3, R154, UR4, RZ ;  /* 0x000000049a037c24 */ /* 0x000fe2000f8e02ff */
[C---:B------:R-:W-:Y:S01]  /*0290*/  LOP3.LUT R2, R5.reuse, 0x40, R2, 0xf8, !PT ;  /* 0x0000004005027812 */ /* 0x040fe200078ef802 */
[----:B----4-:R-:W-:Y:S01]  /*02a0*/  IMAD.WIDE.U32 R160, R5, 0x4, R160 ;  /* 0x0000000405a07825 */ /* 0x010fe200078e00a0 */
[----:B------:R-:W-:Y:S02]  /*02b0*/  LOP3.LUT R0, R0, UR4, RZ, 0xfc, !PT ;  /* 0x0000000400007c12 */ /* 0x000fe4000f8efcff */
[----:B------:R-:W-:-:S02]  /*02c0*/  CS2R R4, SRZ ;  /* 0x0000000000047805 */ /* 0x000fc4000001ff00 */
[----:B------:R-:W-:Y:S02]  /*02d0*/  CS2R R12, SRZ ;  /* 0x00000000000c7805 */ /* 0x000fe4000001ff00 */
[----:B------:R-:W-:Y:S02]  /*02e0*/  CS2R R14, SRZ ;  /* 0x00000000000e7805 */ /* 0x000fe4000001ff00 */
[----:B------:R-:W-:Y:S01]  /*02f0*/  CS2R R68, SRZ ;  /* 0x0000000000447805 */ /* 0x000fe2000001ff00 */
[----:B------:R-:W-:Y:S02]  /*0300*/  IMAD R126, R0, R121, R2 ;  /* 0x00000079007e7224 */ /* 0x000fe400078e0202 */
[----:B------:R-:W-:Y:S02]  /*0310*/  HFMA2 R0, -RZ, RZ, 0, 0 ;  /* 0x00000000ff007431 */ /* 0x000fe400000001ff */
[----:B--2---:R-:W-:Y:S01]  /*0320*/  IMAD.WIDE R36, R3, 0x4, R36 ;  /* 0x0000000403247825 */ /* 0x004fe200078e0224 */
        /* <DEDUP_REMOVED lines=34> */
[----:B------:R-:W-:Y:S02]  /*0550*/  MOV R150, RZ ;  /* 0x000000ff00967202 */ /* 0x000fe40000000f00 */
[----:B------:R-:W-:Y:S01]  /*0560*/  CS2R R148, SRZ ;  /* 0x0000000000947805 */ /* 0x000fe2000001ff00 */
[----:B------:R-:W-:Y:S06]  /*0570*/  @!P0 BRA `(.L_x_4) ;  /* 0x0000000c00888947 */ /* 0x000fec0003800000 */
[----:B------:R-:W-:Y:S01]  /*0580*/  SHF.L.U32 R39, R151, 0x2, RZ ;  /* 0x0000000297277819 */ /* 0x000fe200000006ff */
[----:B------:R-:W-:Y:S01]  /*0590*/  UMOV UR4, URZ ;  /* 0x000000ff00047c82 */ /* 0x000fe20008000000 */
[--C-:B------:R-:W-:Y:S02]  /*05a0*/  SHF.R.U32.HI R155, RZ, 0x2, R151.reuse ;  /* 0x00000002ff9b7819 */ /* 0x100fe40000011697 */
[C---:B------:R-:W-:Y:S02]  /*05b0*/  LOP3.LUT R40, R39.reuse, 0xc, RZ, 0xc0, !PT ;  /* 0x0000000c27287812 */ /* 0x040fe400078ec0ff */
[----:B------:R-:W-:Y:S02]  /*05c0*/  SHF.R.U32.HI R38, RZ, 0x5, R151 ;  /* 0x00000005ff267819 */ /* 0x000fe40000011697 */
[----:B------:R-:W-:Y:S01]  /*05d0*/  LOP3.LUT R153, R39, 0x7c, RZ, 0xc0, !PT ;  /* 0x0000007c27997812 */ /* 0x000fe200078ec0ff */
[----:B------:R-:W-:Y:S01]  /*05e0*/  IMAD R155, R155, R154, R40 ;  /* 0x0000009a9b9b7224 */ /* 0x000fe200078e0228 */
[----:B------:R-:W-:-:S02]  /*05f0*/  MOV R158, R36 ;  /* 0x00000024009e7202 */ /* 0x000fc40000000f00 */
[----:B------:R-:W-:Y:S01]  /*0600*/  MOV R159, R37 ;  /* 0x00000025009f7202 */ /* 0x000fe20000000f00 */
[----:B------:R-:W-:Y:S01]  /*0610*/  IMAD R153, R38, R121, R153 ;  /* 0x0000007926997224 */ /* 0x000fe200078e0299 */
[----:B------:R-:W-:Y:S02]  /*0620*/  MOV R60, RZ ;  /* 0x000000ff003c7202 */ /* 0x000fe40000000f00 */
[----:B------:R-:W-:Y:S02]  /*0630*/  LEA R154, R154, R155, 0x6 ;  /* 0x0000009b9a9a7211 */ /* 0x000fe400078e30ff */
[----:B------:R-:W-:-:S07]  /*0640*/  LEA R152, R121, R153, 0x3 ;  /* 0x0000009979987211 */ /* 0x000fce00078e18ff */
.L_x_6:
[----:B------:R-:W0:Y:S01]  /*0650*/  LDC R156, c[0x0][0x388] ;  /* 0x0000e200ff9c7b82 */ /* 0x000e220000000800 */
[----:B------:R-:W-:-:S04]  /*0660*/  IMAD.WIDE.U32 R40, R155, 0x4, R158 ;  /* 0x000000049b287825 */ /* 0x000fc800078e009e */
[----:B------:R-:W-:Y:S02]  /*0670*/  IMAD.WIDE.U32 R48, R154, 0x4, R158 ;  /* 0x000000049a307825 */ /* 0x000fe400078e009e */
[----:B------:R-:W2:Y:S01]  /*0680*/  LDG.E.128 R40, desc[UR8][R40.64] ;  /* 0x0000000828287981 */ /* 0x000ea2000c1e1d00 */
[----:B------:R-:W1:Y:S01]  /*0690*/  S2R R151, SR_TID.X ;  /* 0x0000000000977919 */ /* 0x000e620000002100 */
[----:B------:R-:W3:Y:S02]  /*06a0*/  S2UR UR6, SR_CgaCtaId ;  /* 0x00000000000679c3 */ /* 0x000ee40000008800 */
[----:B------:R-:W4:Y:S06]  /*06b0*/  LDG.E.128 R48, desc[UR8][R48.64] ;  /* 0x0000000830307981 */ /* 0x000f2c000c1e1d00 */
[----:B------:R-:W5:Y:S01]  /*06c0*/  LDC R121, c[0x0][0x384] ;  /* 0x0000e100ff797b82 */ /* 0x000f620000000800 */
[----:B0-----:R-:W-:-:S05]  /*06d0*/  LEA R45, R156, R155, 0x5 ;  /* 0x0000009b9c2d7211 */ /* 0x001fca00078e28ff */
[----:B------:R-:W-:-:S06]  /*06e0*/  IMAD.WIDE.U32 R44, R45, 0x4, R158 ;  /* 0x000000042d2c7825 */ /* 0x000fcc00078e009e */
[----:B------:R-:W4:Y:S01]  /*06f0*/  LDG.E.128 R44, desc[UR8][R44.64] ;  /* 0x000000082c2c7981 */ /* 0x000f22000c1e1d00 */
[----:B------:R-:W-:Y:S01]  /*0700*/  LEA R37, R156, R154, 0x5 ;  /* 0x0000009a9c257211 */ /* 0x000fe200078e28ff */
[----:B------:R-:W-:-:S04]  /*0710*/  UMOV UR5, 0x400 ;  /* 0x0000040000057882 */ /* 0x000fc80000000000 */
[----:B------:R-:W-:Y:S01]  /*0720*/  IMAD.WIDE.U32 R36, R37, 0x4, R158 ;  /* 0x0000000425247825 */ /* 0x000fe200078e009e */
[----:B-1----:R-:W-:Y:S01]  /*0730*/  SHF.L.U32 R52, R151, 0xb, RZ ;  /* 0x0000000b97347819 */ /* 0x002fe200000006ff */
[----:B---3--:R-:W-:-:S03]  /*0740*/  ULEA UR7, UR6, UR5, 0x18 ;  /* 0x0000000506077291 */ /* 0x008fc6000f8ec0ff */
[----:B------:R-:W-:Y:S01]  /*0750*/  LOP3.LUT R52, R52, R151, RZ, 0xfc, !PT ;  /* 0x0000009734347212 */ /* 0x000fe200078efcff */
[----:B------:R-:W3:Y:S01]  /*0760*/  LDG.E.128 R36, desc[UR8][R36.64] ;  /* 0x0000000824247981 */ /* 0x000ee2000c1e1d00 */
[C---:B-----5:R-:W-:Y:S02]  /*0770*/  LEA R55, R121.reuse, R153, 0x2 ;  /* 0x0000009979377211 */ /* 0x060fe400078e10ff */
[----:B------:R-:W-:Y:S02]  /*0780*/  LOP3.LUT R157, R52, 0x187c, RZ, 0xc0, !PT ;  /* 0x0000187c349d7812 */ /* 0x000fe400078ec0ff */
[----:B------:R-:W-:-:S05]  /*0790*/  LEA R53, R121, R152, 0x2 ;  /* 0x0000009879357211 */ /* 0x000fca00078e10ff */
[--C-:B------:R-:W-:Y:S01]  /*07a0*/  IMAD.WIDE.U32 R52, R53, 0x4, R160.reuse ;  /* 0x0000000435347825 */ /* 0x100fe200078e00a0 */
[----:B--2---:R-:W-:Y:S04]  /*07b0*/  STS [R157+UR7], R40 ;  /* 0x000000289d007988 */ /* 0x004fe80008000807 */
[----:B------:R0:W-:Y:S04]  /*07c0*/  STS [R157+UR7+0x200], R41 ;  /* 0x000200299d007988 */ /* 0x0001e80008000807 */
[----:B----4-:R-:W-:Y:S04]  /*07d0*/  STS [R157+UR7+0x100], R48 ;  /* 0x000100309d007988 */ /* 0x010fe80008000807 */
[----:B------:R1:W-:Y:S01]  /*07e0*/  STS [R157+UR7+0x300], R49 ;  /* 0x000300319d007988 */ /* 0x0003e20008000807 */
[----:B0-----:R-:W-:-:S03]  /*07f0*/  IMAD.WIDE.U32 R40, R153, 0x4, R160 ;  /* 0x0000000499287825 */ /* 0x001fc600078e00a0 */
[----:B------:R-:W-:Y:S01]  /*0800*/  STS [R157+UR7+0x400], R42 ;  /* 0x0004002a9d007988 */ /* 0x000fe20008000807 */
[----:B-1----:R-:W-:-:S03]  /*0810*/  IMAD.WIDE.U32 R48, R152, 0x4, R160 ;  /* 0x0000000498307825 */ /* 0x002fc600078e00a0 */
[----:B------:R-:W-:Y:S04]  /*0820*/  STS [R157+UR7+0x80], R44 ;  /* 0x0000802c9d007988 */ /* 0x000fe80008000807 */
[----:B------:R0:W-:Y:S04]  /*0830*/  STS [R157+UR7+0x280], R45 ;  /* 0x0002802d9d007988 */ /* 0x0001e80008000807 */
[----:B------:R1:W-:Y:S01]  /*0840*/  STS [R157+UR7+0x600], R43 ;  /* 0x0006002b9d007988 */ /* 0x0003e20008000807 */
[----:B0-----:R-:W-:-:S03]  /*0850*/  IMAD.WIDE.U32 R44, R55, 0x4, R160 ;  /* 0x00000004372c7825 */ /* 0x001fc600078e00a0 */
[----:B------:R-:W-:Y:S04]  /*0860*/  STS [R157+UR7+0x480], R46 ;  /* 0x0004802e9d007988 */ /* 0x000fe80008000807 */
[----:B------:R0:W-:Y:S04]  /*0870*/  STS [R157+UR7+0x680], R47 ;  /* 0x0006802f9d007988 */ /* 0x0001e80008000807 */
[----:B------:R-:W-:Y:S04]  /*0880*/  STS [R157+UR7+0x500], R50 ;  /* 0x000500329d007988 */ /* 0x000fe80008000807 */
[----:B------:R2:W-:Y:S04]  /*0890*/  STS [R157+UR7+0x700], R51 ;  /* 0x000700339d007988 */ /* 0x0005e80008000807 */
[----:B-1----:R-:W4:Y:S04]  /*08a0*/  LDG.E.128 R40, desc[UR8][R40.64] ;  /* 0x0000000828287981 */ /* 0x002f28000c1e1d00 */
[----:B0-----:R-:W5:Y:S04]  /*08b0*/  LDG.E.128 R44, desc[UR8][R44.64] ;  /* 0x000000082c2c7981 */ /* 0x001f68000c1e1d00 */
[----:B--2---:R-:W2:Y:S04]  /*08c0*/  LDG.E.128 R48, desc[UR8][R48.64] ;  /* 0x0000000830307981 */ /* 0x004ea8000c1e1d00 */
[----:B------:R-:W2:Y:S01]  /*08d0*/  LDG.E.128 R52, desc[UR8][R52.64] ;  /* 0x0000000834347981 */ /* 0x000ea2000c1e1d00 */
[----:B------:R-:W-:-:S03]  /*08e0*/  UIADD3 UR5, UPT, UPT, UR5, 0x2000, URZ ;  /* 0x0000200005057890 */ /* 0x000fc6000fffe0ff */
[----:B---3--:R0:W-:Y:S01]  /*08f0*/  STS [R157+UR7+0x180], R36 ;  /* 0x000180249d007988 */ /* 0x0081e20008000807 */
[----:B------:R-:W-:Y:S01]  /*0900*/  ULEA UR5, UR6, UR5, 0x18 ;  /* 0x0000000506057291 */ /* 0x000fe2000f8ec0ff */
[----:B------:R-:W-:Y:S02]  /*0910*/  SHF.R.U32.HI R163, RZ, 0x5, R151 ;  /* 0x00000005ffa37819 */ /* 0x000fe40000011697 */
[----:B0-----:R-:W-:-:S04]  /*0920*/  SHF.L.U32 R36, R151, 0x4, RZ ;  /* 0x0000000497247819 */ /* 0x001fc800000006ff */
[----:B------:R-:W-:-:S04]  /*0930*/  LOP3.LUT R162, R36, 0x1f0, RZ, 0xc0, !PT ;  /* 0x000001f024a27812 */ /* 0x000fc800078ec0ff */
[----:B------:R-:W-:Y:S01]  /*0940*/  LEA R162, R163, R162, 0x9 ;  /* 0x000000a2a3a27211 */ /* 0x000fe200078e48ff */
[----:B------:R0:W-:Y:S04]  /*0950*/  STS [R157+UR7+0x380], R37 ;  /* 0x000380259d007988 */ /* 0x0001e80008000807 */
[----:B------:R1:W-:Y:S04]  /*0960*/  STS [R157+UR7+0x580], R38 ;  /* 0x000580269d007988 */ /* 0x0003e80008000807 */
[----:B------:R3:W-:Y:S01]  /*0970*/  STS [R157+UR7+0x780], R39 ;  /* 0x000780279d007988 */ /* 0x0007e20008000807 */
[----:B0-----:R-:W-:Y:S01]  /*0980*/  SHF.L.U32 R37, R151, 0x2, RZ ;  /* 0x0000000297257819 */ /* 0x001fe200000006ff */
[----:B------:R-:W-:Y:S01]  /*0990*/  UIADD3 UR4, UPT, UPT, UR4, 0x10, URZ ;  /* 0x0000001004047890 */ /* 0x000fe2000fffe0ff */
[----:B------:R-:W-:-:S02]  /*09a0*/  LOP3.LUT R36, R36, 0x30, RZ, 0xc0, !PT ;  /* 0x0000003024247812 */ /* 0x000fc400078ec0ff */
[----:B------:R-:W-:Y:S02]  /*09b0*/  SHF.L.U32 R163, R163, 0x8, RZ ;  /* 0x00000008a3a37819 */ /* 0x000fe400000006ff */
[----:B-1----:R-:W-:Y:S02]  /*09c0*/  SHF.L.U32 R38, R151, 0x3, RZ ;  /* 0x0000000397267819 */ /* 0x002fe400000006ff */
[----:B------:R-:W-:Y:S02]  /*09d0*/  LOP3.LUT R37, R37, 0x100, RZ, 0xc0, !PT ;  /* 0x0000010025257812 */ /* 0x000fe400078ec0ff */
[----:B------:R-:W-:Y:S02]  /*09e0*/  LOP3.LUT R36, R163, 0x100, R36, 0xe2, !PT ;  /* 0x00000100a3247812 */ /* 0x000fe400078ee224 */
[----:B---3--:R-:W-:Y:S02]  /*09f0*/  MOV R39, UR5 ;  /* 0x0000000500277c02 */ /* 0x008fe40008000f00 */
[----:B------:R-:W-:-:S02]  /*0a00*/  LOP3.LUT R37, R37, 0xe0, R38, 0xf8, !PT ;  /* 0x000000e025257812 */ /* 0x000fc400078ef826 */
[----:B------:R-:W-:Y:S02]  /*0a10*/  ISETP.LE.AND P1, PT, R156, UR4, PT ;  /* 0x000000049c007c0c */ /* 0x000fe4000bf23270 */
[----:B------:R-:W-:Y:S02]  /*0a20*/  IADD3 R156, PT, PT, R36, 0x80, R39 ;  /* 0x00000080249c7810 */ /* 0x000fe40007ffe027 */
[----:B------:R-:W-:Y:S01]  /*0a30*/  IADD3 R157, PT, PT, R37, UR7, RZ ;  /* 0x00000007259d7c10 */ /* 0x000fe2000fffe0ff */
[----:B----4-:R0:W-:Y:S04]  /*0a40*/  STS.128 [R162+UR5], R40 ;  /* 0x00000028a2007988 */ /* 0x0101e80008000c05 */
[----:B-----5:R0:W-:Y:S04]  /*0a50*/  STS.128 [R162+UR5+0x800], R44 ;  /* 0x0008002ca2007988 */ /* 0x0201e80008000c05 */
[----:B--2---:R0:W-:Y:S04]  /*0a60*/  STS.128 [R162+UR5+0x1000], R48 ;  /* 0x00100030a2007988 */ /* 0x0041e80008000c05 */
[----:B------:R0:W-:Y:S01]  /*0a70*/  STS.128 [R162+UR5+0x1800], R52 ;  /* 0x00180034a2007988 */ /* 0x0001e20008000c05 */
[----:B------:R-:W-:Y:S01]  /*0a80*/  UMOV UR5, 0x80 ;  /* 0x0000008000057882 */ /* 0x000fe20000000000 */
[----:B------:R-:W-:Y:S06]  /*0a90*/  BAR.SYNC.DEFER_BLOCKING 0x0 ;  /* 0x0000000000007b1d */ /* 0x000fec0000010000 */
.L_x_5:
[----:B0-----:R-:W-:Y:S04]  /*0aa0*/  LDS.128 R52, [R157+UR5+-0x80] ;  /* 0xffff80059d347984 */ /* 0x001fe80008000c00 */
        /* <DEDUP_REMOVED lines=143> */
.L_x_4:
[----:B------:R-:W-:Y:S01]  /*13a0*/  SHF.R.U32.HI R36, RZ, 0x2, R151 ;  /* 0x00000002ff247819 */ /* 0x000fe20000011697 */
[----:B------:R-:W0:Y:S01]  /*13b0*/  LDCU.64 UR4, c[0x0][0x3a8] ;  /* 0x00007500ff0477ac */ /* 0x000e220008000a00 */
[----:B------:R-:W-:Y:S02]  /*13c0*/  SHF.L.U32 R151, R151, 0x2, RZ ;  /* 0x0000000297977819 */ /* 0x000fe400000006ff */
[----:B------:R-:W-:Y:S01]  /*13d0*/  LOP3.LUT R36, R36, 0x7, RZ, 0xc0, !PT ;  /* 0x0000000724247812 */ /* 0x000fe200078ec0ff */
[----:B------:R-:W1:Y:S01]  /*13e0*/  LDCU UR6, c[0x0][0x38c] ;  /* 0x00007180ff0677ac */ /* 0x000e620008000800 */
[----:B------:R-:W-:Y:S02]  /*13f0*/  LOP3.LUT R41, R151, 0xc, RZ, 0xc0, !PT ;  /* 0x0000000c97297812 */ /* 0x000fe400078ec0ff */
[----:B------:R-:W-:Y:S01]  /*1400*/  SHF.R.S32.HI R52, RZ, 0x1f, R126 ;  /* 0x0000001fff347819 */ /* 0x000fe2000001147e */
[----:B------:R-:W-:Y:S01]  /*1410*/  IMAD R36, R36, R121, RZ ;  /* 0x0000007924247224 */ /* 0x000fe200078e02ff */
[----:B------:R-:W2:Y:S04]  /*1420*/  LDCU UR7, c[0x0][0x3a0] ;  /* 0x00007400ff0777ac */ /* 0x000ea80008000800 */
[----:B------:R-:W-:-:S04]  /*1430*/  LEA R41, R36, R41, 0x3 ;  /* 0x0000002924297211 */ /* 0x000fc800078e18ff */
[----:B------:R-:W-:-:S04]  /*1440*/  IADD3 R36, P0, PT, R126, R41, RZ ;  /* 0x000000297e247210 */ /* 0x000fc80007f1e0ff */
[----:B------:R-:W-:Y:S02]  /*1450*/  LEA.HI.X.SX32 R37, R41, R52, 0x1, P0 ;  /* 0x0000003429257211 */ /* 0x000fe400000f0eff */
[----:B0-----:R-:W-:-:S04]  /*1460*/  LEA R42, P0, R36, UR4, 0x2 ;  /* 0x00000004242a7c11 */ /* 0x001fc8000f8010ff */
[----:B------:R-:W-:-:S05]  /*1470*/  LEA.HI.X R43, R36, UR5, R37, 0x2, P0 ;  /* 0x00000005242b7c11 */ /* 0x000fca00080f1425 */
[----:B------:R-:W2:Y:S01]  /*1480*/  LDG.E.128 R36, desc[UR8][R42.64] ;  /* 0x000000082a247981 */ /* 0x000ea2000c1e1d00 */
[----:B------:R-:W-:Y:S01]  /*1490*/  IADD3 R45, PT, PT, R41, R121, RZ ;  /* 0x00000079292d7210 */ /* 0x000fe20007ffe0ff */
[----:B-1----:R-:W-:Y:S01]  /*14a0*/  FMUL R147, R147, UR6 ;  /* 0x0000000693937c20 */ /* 0x002fe20008400000 */
        /* <DEDUP_REMOVED lines=256> */
[----:B------:R-:W-:Y:S02]  /*24b0*/  FMUL R56, R57, UR6 ;  /* 0x0000000639387c20 */ /* 0x000fe40008400000 */
        /* <DEDUP_REMOVED lines=15> */
[----:B------:R-:W2:Y:S01]  /*25b0*/  LDG.E.128 R32, desc[UR8][R42.64+0xc0] ;  /* 0x0000c0082a207981 */ /* 0x000ea2000c1e1d00 */
        /* <DEDUP_REMOVED lines=10> */
[----:B0-----:R-:W-:Y:S01]  /*2660*/  FMUL R37, R24, UR6 ;  /* 0x0000000618257c20 */ /* 0x001fe20008400000 */
        /* <DEDUP_REMOVED lines=9> */
[----:B-1----:R-:W-:Y:S01]  /*2700*/  FMUL R33, R20, UR6 ;  /* 0x0000000614217c20 */ /* 0x002fe20008400000 */
        /* <DEDUP_REMOVED lines=51> */
[----:B0-----:R-:W-:Y:S01]  /*2a40*/  FMUL R13, R0, UR6 ;  /* 0x00000006000d7c20 */ /* 0x001fe20008400000 */
[----:B------:R-:W-:Y:S01]  /*2a50*/  FMUL R60, R60, UR6 ;  /* 0x000000063c3c7c20 */ /* 0x000fe20008400000 */
[----:B--2---:R-:W-:Y:S01]  /*2a60*/  FFMA R4, R4, UR7, R3 ;  /* 0x0000000704047c23 */ /* 0x004fe20008000003 */
[----:B------:R-:W-:Y:S01]  /*2a70*/  FFMA R5, R5, UR7, R2 ;  /* 0x0000000705057c23 */ /* 0x000fe20008000002 */
[----:B------:R-:W-:Y:S01]  /*2a80*/  FFMA R6, R6, UR7, R13 ;  /* 0x0000000706067c23 */ /* 0x000fe2000800000d */
[----:B------:R-:W-:-:S05]  /*2a90*/  FFMA R7, R7, UR7, R60 ;  /* 0x0000000707077c23 */ /* 0x000fca000800003c */
[----:B------:R-:W-:Y:S01]  /*2aa0*/  STG.E.128 desc[UR8][R52.64+0xc0], R4 ;  /* 0x0000c00434007986 */ /* 0x000fe2000c101d08 */
[----:B------:R-:W-:Y:S05]  /*2ab0*/  EXIT ;  /* 0x000000000000794d */ /* 0x000fea0003800000 */
.L_x_7:
        /* <DEDUP_REMOVED lines=12> */
.L_x_9:


//--------------------- .nv.shared._Z27sgemmLab4RegWarpTilingMatchILi64ELi64ELi16ELi8ELi4ELi8ELi4ELi1ELi4ELi128EEviiifPKfS1_fPf --------------------------
	.section	.nv.shared._Z27sgemmLab4RegWarpTilingMatchILi64ELi64ELi16ELi8ELi4ELi8ELi4ELi1ELi4ELi128EEviiifPKfS1_fPf,"aw",@nobits
	.sectionflags	@""
	.align	4
.nv.shared._Z27sgemmLab4RegWarpTilingMatchILi64ELi64ELi16ELi8ELi4ELi8ELi4ELi1ELi4ELi128EEviiifPKfS1_fPf:
	.zero		9216


//--------------------- .nv.shared.reserved.0     --------------------------
	.section	.nv.shared.reserved.0,"aw",@nobits
	.weak		__nv_reservedSMEM_offset_0_alias
	.size		__nv_reservedSMEM_offset_0_alias, 0, 64
	.other		__nv_reservedSMEM_offset_0_alias,@"STO_CUDA_RESERVED_SHARED STV_DEFAULT"
__nv_reservedSMEM_offset_0_alias:
	.zero		0
	.zero		64


//--------------------- .nv.shared._Z27sgemmLab4RegWarpTilingMatchILi128ELi128ELi16ELi8ELi4ELi8ELi4ELi1ELi4ELi128EEviiifPKfS1_fPf --------------------------
	.section	.nv.shared._Z27sgemmLab4RegWarpTilingMatchILi128ELi128ELi16ELi8ELi4ELi8ELi4ELi1ELi4ELi128EEviiifPKfS1_fPf,"aw",@nobits
	.sectionflags	@""
	.align	4
.nv.shared._Z27sgemmLab4RegWarpTilingMatchILi128ELi128ELi16ELi8ELi4ELi8ELi4ELi1ELi4ELi128EEviiifPKfS1_fPf:
	.zero		17408


//--------------------- .nv.constant0._Z27sgemmLab4RegWarpTilingMatchILi64ELi64ELi16ELi8ELi4ELi8ELi4ELi1ELi4ELi128EEviiifPKfS1_fPf --------------------------
	.section	.nv.constant0._Z27sgemmLab4RegWarpTilingMatchILi64ELi64ELi16ELi8ELi4ELi8ELi4ELi1ELi4ELi128EEviiifPKfS1_fPf,"a",@progbits
	.sectionflags	@""
	.align	4
.nv.constant0._Z27sgemmLab4RegWarpTilingMatchILi64ELi64ELi16ELi8ELi4ELi8ELi4ELi1ELi4ELi128EEviiifPKfS1_fPf:
	.zero		944


//--------------------- .nv.constant0._Z27sgemmLab4RegWarpTilingMatchILi128ELi128ELi16ELi8ELi4ELi8ELi4ELi1ELi4ELi128EEviiifPKfS1_fPf --------------------------
	.section	.nv.constant0._Z27sgemmLab4RegWarpTilingMatchILi128ELi128ELi16ELi8ELi4ELi8ELi4ELi1ELi4ELi128EEviiifPKfS1_fPf,"a",@progbits
	.sectionflags	@""
	.align	4
.nv.constant0._Z27sgemmLab4RegWarpTilingMatchILi128ELi128ELi16ELi8ELi4ELi8ELi4ELi1ELi4ELi128EEviiifPKfS1_fPf:
	.zero		944


//--------------------- SYMBOLS --------------------------

	.type		.nv.reservedSmem.offset0,@object
	.size		.nv.reservedSmem.offset0,0x4
	.type		.nv.reservedSmem.cap,@object
	.size		.nv.reservedSmem.cap,0x4
